def gluon_wgmma(
    a_ptr,
    b_ptr,
    c_ptr,
    M,
    N,
    K,
    stride_am,
    stride_bk,
    stride_cm,
    BLOCK_M: gl.constexpr,
    BLOCK_N: gl.constexpr,
    BLOCK_K: gl.constexpr,
    DTYPE: gl.constexpr,
    A_LAYOUT: gl.constexpr,
    B_LAYOUT: gl.constexpr,
    C_LAYOUT: gl.constexpr,
    B_SHAPE: gl.constexpr,
    TRANS_B: gl.constexpr,
    NUM_BUFFERS: gl.constexpr,
    NUM_WARPS: gl.constexpr,
):
    a_desc = tma.make_tensor_descriptor(
        a_ptr, [M, K], [stride_am, 1], [BLOCK_M, BLOCK_K], A_LAYOUT
    )
    b_desc = tma.make_tensor_descriptor(
        b_ptr,
        [N, K] if TRANS_B else [K, N],
        [stride_bk, 1],
        B_SHAPE,
        B_LAYOUT,
    )
    c_desc = tma.make_tensor_descriptor(
        c_ptr, [M, N], [stride_cm, 1], [BLOCK_M, BLOCK_N], C_LAYOUT
    )

    a_bufs = gl.allocate_shared_memory(
        DTYPE, [NUM_BUFFERS, BLOCK_M, BLOCK_K], A_LAYOUT
    )
    b_bufs = gl.allocate_shared_memory(DTYPE, [NUM_BUFFERS] + B_SHAPE, B_LAYOUT)

    pid_m = gl.program_id(0)
    pid_n = gl.program_id(1)
    off_m = pid_m * BLOCK_M
    off_n = pid_n * BLOCK_N

    mma_layout: gl.constexpr = pick_wgmma_layout(DTYPE, BLOCK_M, BLOCK_N, NUM_WARPS)
    acc = warpgroup_mma_init(
        gl.zeros((BLOCK_M, BLOCK_N), dtype=gl.float32, layout=mma_layout)
    )

    bars = gl.allocate_shared_memory(
        gl.int64, [NUM_BUFFERS, 1], mbarrier.MBarrierLayout()
    )
    for i in gl.static_range(NUM_BUFFERS):
        mbarrier.init(bars.index(i), count=1)
    idx = 0
    phase = 0

    for k in range(0, K, BLOCK_K):
        a = a_bufs.index(idx)
        b = b_bufs.index(idx)
        bar = bars.index(idx)
        mbarrier.expect(bar, a_desc.block_type.nbytes + b_desc.block_type.nbytes)
        tma.async_copy_global_to_shared(a_desc, [off_m, k], bar, a)
        tma.async_copy_global_to_shared(
            b_desc, [off_n, k] if TRANS_B else [k, off_n], bar, b
        )
        mbarrier.wait(bar, phase=phase)

        if TRANS_B:
            b = b.permute((1, 0))
        acc = warpgroup_mma_wait(num_outstanding=0, deps=(acc,))
        acc = warpgroup_mma(a, b, acc, is_async=True)

        idx += 1
        if idx == NUM_BUFFERS:
            idx = 0
            phase ^= 1

    acc = warpgroup_mma_wait(num_outstanding=0, deps=(acc,))
    for i in gl.static_range(NUM_BUFFERS):
        mbarrier.invalidate(bars.index(i))

    c_smem = gl.allocate_shared_memory(DTYPE, [BLOCK_M, BLOCK_N], C_LAYOUT)
    c_smem.store(acc.to(DTYPE))
    fence_async_shared()
    tma.async_copy_shared_to_global(c_desc, [off_m, off_n], c_smem)
    tma.store_wait(pendings=0)

# config = {"BLOCK_K": 64, "BLOCK_M": 64, "BLOCK_N": 256, "arch": "sm_90", "dtype": "fp8e4m3", "num_buffers": 3, "num_warps": 8, "trans_b": 1}
# arch = sm_90


// ===== COMPILED SASS (sm_90a) =====

	.target	sm_90a

	.elftype	@"ET_EXEC"


//--------------------- .note.nv.tkinfo           --------------------------
	.section	.note.nv.tkinfo,"",@"SHT_NOTE"
	.sectionflags	@"SHF_NOTE_NV_TKINFO"
	.tkinfo
        /*0018*/ 	.word	0x00000002
        /*0030*/ 	.string	""
        /*0030*/ 	.string	"ptxas"
        /*0030*/ 	.string	"Cuda compilation tools, release 13.0, V13.0.88"
        /*0030*/ 	.string	"Build cuda_13.0.r13.0/compiler.36424714_0"
        /*0030*/ 	.string	"-v  -suppress-debug-info  -lineinfo  -arch sm_90a "



//--------------------- .note.nv.cuinfo           --------------------------
	.section	.note.nv.cuinfo,"",@"SHT_NOTE"
	.sectionflags	@"SHF_NOTE_NV_CUINFO"
        /*0018*/ 	.short	0x0002
        /*001a*/ 	.short	0x005a
        /*001c*/ 	.short	0x0082
	.zero		2


//--------------------- .nv.info                  --------------------------
	.section	.nv.info,"",@"SHT_CUDA_INFO"
	.align	4


	//----- nvinfo : EIATTR_REGCOUNT
	.align		4
        /*0000*/ 	.byte	0x04, 0x2f
        /*0002*/ 	.short	(.L_1 - .L_0)
	.align		4
.L_0:
        /*0004*/ 	.word	index@(gluon_wgmma)
        /*0008*/ 	.word	0x0000005a


	//----- nvinfo : EIATTR_FRAME_SIZE
	.align		4
.L_1:
        /*000c*/ 	.byte	0x04, 0x11
        /*000e*/ 	.short	(.L_3 - .L_2)
	.align		4
.L_2:
        /*0010*/ 	.word	index@(gluon_wgmma)
        /*0014*/ 	.word	0x00000000


	//----- nvinfo : EIATTR_MIN_STACK_SIZE
	.align		4
.L_3:
        /*0018*/ 	.byte	0x04, 0x12
        /*001a*/ 	.short	(.L_5 - .L_4)
	.align		4
.L_4:
        /*001c*/ 	.word	index@(gluon_wgmma)
        /*0020*/ 	.word	0x00000000
.L_5:


//--------------------- .nv.compat                --------------------------
	.section	.nv.compat,"",@"SHT_CUDA_COMPAT_INFO"
	.align	4
        /*0000*/ 	.byte	0x02, 0x09, 0x01, 0x00, 0x02, 0x02, 0x04, 0x00, 0x02, 0x05, 0x05, 0x00, 0x03, 0x07, 0x01, 0x01
        /*0010*/ 	.byte	0x02, 0x03, 0x03, 0x00, 0x02, 0x06, 0x01, 0x00, 0x04, 0x0b, 0x08, 0x00, 0x00, 0x00, 0x00, 0x00
        /*0020*/ 	.byte	0x00, 0x00, 0x00, 0x00


//--------------------- .nv.info.gluon_wgmma      --------------------------
	.section	.nv.info.gluon_wgmma,"",@"SHT_CUDA_INFO"
	.sectionflags	@""
	.align	4


	//----- nvinfo : EIATTR_CUDA_API_VERSION
	.align		4
        /*0000*/ 	.byte	0x04, 0x37
        /*0002*/ 	.short	(.L_7 - .L_6)
.L_6:
        /*0004*/ 	.word	0x00000082


	//----- nvinfo : EIATTR_KPARAM_INFO
	.align		4
.L_7:
        /*0008*/ 	.byte	0x04, 0x17
        /*000a*/ 	.short	(.L_9 - .L_8)
.L_8:
        /*000c*/ 	.word	0x00000000
        /*0010*/ 	.short	0x000a
        /*0012*/ 	.short	0x0048
        /*0014*/ 	.byte	0x00, 0xf4, 0x21, 0x00


	//----- nvinfo : EIATTR_KPARAM_INFO
	.align		4
.L_9:
        /*0018*/ 	.byte	0x04, 0x17
        /*001a*/ 	.short	(.L_11 - .L_10)
.L_10:
        /*001c*/ 	.word	0x00000000
        /*0020*/ 	.short	0x0009
        /*0022*/ 	.short	0x0040
        /*0024*/ 	.byte	0x00, 0xf4, 0x21, 0x00


	//----- nvinfo : EIATTR_KPARAM_INFO
	.align		4
.L_11:
        /*0028*/ 	.byte	0x04, 0x17
        /*002a*/ 	.short	(.L_13 - .L_12)
.L_12:
        /*002c*/ 	.word	0x00000000
        /*0030*/ 	.short	0x0008
        /*0032*/ 	.short	0x0038
        /*0034*/ 	.byte	0x00, 0xf0, 0x21, 0x00


	//----- nvinfo : EIATTR_KPARAM_INFO
	.align		4
.L_13:
        /*0038*/ 	.byte	0x04, 0x17
        /*003a*/ 	.short	(.L_15 - .L_14)
.L_14:
        /*003c*/ 	.word	0x00000000
        /*0040*/ 	.short	0x0007
        /*0042*/ 	.short	0x0030
        /*0044*/ 	.byte	0x00, 0xf0, 0x21, 0x00


	//----- nvinfo : EIATTR_KPARAM_INFO
	.align		4
.L_15:
        /*0048*/ 	.byte	0x04, 0x17
        /*004a*/ 	.short	(.L_17 - .L_16)
.L_16:
        /*004c*/ 	.word	0x00000000
        /*0050*/ 	.short	0x0006
        /*0052*/ 	.short	0x0028
        /*0054*/ 	.byte	0x00, 0xf0, 0x21, 0x00


	//----- nvinfo : EIATTR_KPARAM_INFO
	.align		4
.L_17:
        /*0058*/ 	.byte	0x04, 0x17
        /*005a*/ 	.short	(.L_19 - .L_18)
.L_18:
        /*005c*/ 	.word	0x00000000
        /*0060*/ 	.short	0x0005
        /*0062*/ 	.short	0x0020
        /*0064*/ 	.byte	0x00, 0xf0, 0x11, 0x00


	//----- nvinfo : EIATTR_KPARAM_INFO
	.align		4
.L_19:
        /*0068*/ 	.byte	0x04, 0x17
        /*006a*/ 	.short	(.L_21 - .L_20)
.L_20:
        /*006c*/ 	.word	0x00000000
        /*0070*/ 	.short	0x0004
        /*0072*/ 	.short	0x001c
        /*0074*/ 	.byte	0x00, 0xf0, 0x11, 0x00


	//----- nvinfo : EIATTR_KPARAM_INFO
	.align		4
.L_21:
        /*0078*/ 	.byte	0x04, 0x17
        /*007a*/ 	.short	(.L_23 - .L_22)
.L_22:
        /*007c*/ 	.word	0x00000000
        /*0080*/ 	.short	0x0003
        /*0082*/ 	.short	0x0018
        /*0084*/ 	.byte	0x00, 0xf0, 0x11, 0x00


	//----- nvinfo : EIATTR_KPARAM_INFO
	.align		4
.L_23:
        /*0088*/ 	.byte	0x04, 0x17
        /*008a*/ 	.short	(.L_25 - .L_24)
.L_24:
        /*008c*/ 	.word	0x00000000
        /*0090*/ 	.short	0x0002
        /*0092*/ 	.short	0x0010
        /*0094*/ 	.byte	0x00, 0xf4, 0x21, 0x00


	//----- nvinfo : EIATTR_KPARAM_INFO
	.align		4
.L_25:
        /*0098*/ 	.byte	0x04, 0x17
        /*009a*/ 	.short	(.L_27 - .L_26)
.L_26:
        /*009c*/ 	.word	0x00000000
        /*00a0*/ 	.short	0x0001
        /*00a2*/ 	.short	0x0008
        /*00a4*/ 	.byte	0x00, 0xf4, 0x21, 0x00


	//----- nvinfo : EIATTR_KPARAM_INFO
	.align		4
.L_27:
        /*00a8*/ 	.byte	0x04, 0x17
        /*00aa*/ 	.short	(.L_29 - .L_28)
.L_28:
        /*00ac*/ 	.word	0x00000000
        /*00b0*/ 	.short	0x0000
        /*00b2*/ 	.short	0x0000
        /*00b4*/ 	.byte	0x00, 0xf4, 0x21, 0x00


	//----- nvinfo : EIATTR_SPARSE_MMA_MASK
	.align		4
.L_29:
        /*00b8*/ 	.byte	0x03, 0x50
        /*00ba*/ 	.short	0x0000


	//----- nvinfo : EIATTR_MAXREG_COUNT
	.align		4
        /*00bc*/ 	.byte	0x03, 0x1b
        /*00be*/ 	.short	0x00ff


	//----- nvinfo : EIATTR_NUM_BARRIERS
	.align		4
        /*00c0*/ 	.byte	0x02, 0x4c
        /*00c2*/ 	.byte	0x01
	.zero		1


	//----- nvinfo : EIATTR_MERCURY_ISA_VERSION
	.align		4
        /*00c4*/ 	.byte	0x03, 0x5f
        /*00c6*/ 	.short	0x0101


	//----- nvinfo : EIATTR_INT_WARP_WIDE_INSTR_OFFSETS
	.align		4
        /*00c8*/ 	.byte	0x04, 0x31
        /*00ca*/ 	.short	(.L_31 - .L_30)


	//   ....[0]....
.L_30:
        /*00cc*/ 	.word	0x00001250


	//   ....[1]....
        /*00d0*/ 	.word	0x00001270


	//   ....[2]....
        /*00d4*/ 	.word	0x00001280


	//   ....[3]....
        /*00d8*/ 	.word	0x00001360


	//   ....[4]....
        /*00dc*/ 	.word	0x00001850


	//   ....[5]....
        /*00e0*/ 	.word	0x00001860


	//   ....[6]....
        /*00e4*/ 	.word	0x000018d0


	//   ....[7]....
        /*00e8*/ 	.word	0x000018e0


	//   ....[8]....
        /*00ec*/ 	.word	0x00001d80


	//   ....[9]....
        /*00f0*/ 	.word	0x00001da0


	//----- nvinfo : EIATTR_COOP_GROUP_MASK_REGIDS
	.align		4
.L_31:
        /*00f4*/ 	.byte	0x04, 0x29
        /*00f6*/ 	.short	(.L_33 - .L_32)


	//   ....[0]....
.L_32:
        /*00f8*/ 	.word	0xffffffff


	//   ....[1]....
        /*00fc*/ 	.word	0xffffffff


	//   ....[2]....
        /*0100*/ 	.word	0xffffffff


	//----- nvinfo : EIATTR_COOP_GROUP_INSTR_OFFSETS
	.align		4
.L_33:
        /*0104*/ 	.byte	0x04, 0x28
        /*0106*/ 	.short	(.L_35 - .L_34)


	//   ....[0]....
.L_34:
        /*0108*/ 	.word	0x00000140


	//   ....[1]....
        /*010c*/ 	.word	0x000006e0


	//   ....[2]....
        /*0110*/ 	.word	0x00000cb0


	//----- nvinfo : EIATTR_MBARRIER_INSTR_OFFSETS
	.align		4
.L_35:
        /*0114*/ 	.byte	0x04, 0x39
        /*0116*/ 	.short	(.L_37 - .L_36)


	//   ....[0]....
.L_36:
        /*0118*/ 	.word	0x000013e0
        /*011c*/ 	.word	0x000000ff
        /*0120*/ 	.word	0x0000f000
        /*0124*/ 	.short	0x0100
        /*0126*/ 	.byte	0x14
	.zero		1


	//   ....[1]....
        /*0128*/ 	.word	0x00001530
        /*012c*/ 	.word	0x000000ff
        /*0130*/ 	.word	0x0000f008
        /*0134*/ 	.short	0x0100
        /*0136*/ 	.byte	0x14
	.zero		1


	//   ....[2]....
        /*0138*/ 	.word	0x00001560
        /*013c*/ 	.word	0x000000ff
        /*0140*/ 	.word	0x0000f010
        /*0144*/ 	.short	0x0100
        /*0146*/ 	.byte	0x14
	.zero		1


	//   ....[3]....
        /*0148*/ 	.word	0x00001990
        /*014c*/ 	.word	0x000000ff
        /*0150*/ 	.word	0x0000f000
        /*0154*/ 	.short	0x010a
        /*0156*/ 	.byte	0x12
	.zero		1


	//   ....[4]....
        /*0158*/ 	.word	0x00001cf0
        /*015c*/ 	.word	0x000000ff
        /*0160*/ 	.word	0x0000f000
        /*0164*/ 	.short	0x0108
        /*0166*/ 	.byte	0x14
	.zero		1


	//   ....[5]....
        /*0168*/ 	.word	0x00001e10
        /*016c*/ 	.word	0x000000ff
        /*0170*/ 	.word	0x0000f008
        /*0174*/ 	.short	0x0108
        /*0176*/ 	.byte	0x14
	.zero		1


	//   ....[6]....
        /*0178*/ 	.word	0x00001ef0
        /*017c*/ 	.word	0x000000ff
        /*0180*/ 	.word	0x0000f010
        /*0184*/ 	.short	0x0108
        /*0186*/ 	.byte	0x14
	.zero		1


	//   ....[7]....
        /*0188*/ 	.word	0x00002200
        /*018c*/ 	.word	0x000000ff
        /*0190*/ 	.word	0x0000f000
        /*0194*/ 	.short	0x010a
        /*0196*/ 	.byte	0x12
	.zero		1


	//----- nvinfo : EIATTR_NUM_MBARRIERS
	.align		4
.L_37:
        /*0198*/ 	.byte	0x03, 0x38
        /*019a*/ 	.short	0x0003


	//----- nvinfo : EIATTR_EXIT_INSTR_OFFSETS
	.align		4
        /*019c*/ 	.byte	0x04, 0x1c
        /*019e*/ 	.short	(.L_39 - .L_38)


	//   ....[0]....
.L_38:
        /*01a0*/ 	.word	0x000021f0


	//----- nvinfo : EIATTR_REQNTID
	.align		4
.L_39:
        /*01a4*/ 	.byte	0x04, 0x10
        /*01a6*/ 	.short	(.L_41 - .L_40)
.L_40:
        /*01a8*/ 	.word	0x00000100
        /*01ac*/ 	.word	0x00000001
        /*01b0*/ 	.word	0x00000001


	//----- nvinfo : EIATTR_CRS_STACK_SIZE
	.align		4
.L_41:
        /*01b4*/ 	.byte	0x04, 0x1e
        /*01b6*/ 	.short	(.L_43 - .L_42)
.L_42:
        /*01b8*/ 	.word	0x00000000


	//----- nvinfo : EIATTR_CBANK_PARAM_SIZE
	.align		4
.L_43:
        /*01bc*/ 	.byte	0x03, 0x19
        /*01be*/ 	.short	0x0050


	//----- nvinfo : EIATTR_PARAM_CBANK
	.align		4
        /*01c0*/ 	.byte	0x04, 0x0a
        /*01c2*/ 	.short	(.L_45 - .L_44)
	.align		4
.L_44:
        /*01c4*/ 	.word	index@(.nv.constant0.gluon_wgmma)
        /*01c8*/ 	.short	0x0210
        /*01ca*/ 	.short	0x0050


	//----- nvinfo : EIATTR_SW_WAR
	.align		4
.L_45:
        /*01cc*/ 	.byte	0x04, 0x36
        /*01ce*/ 	.short	(.L_47 - .L_46)
.L_46:
        /*01d0*/ 	.word	0x00000008
.L_47:


//--------------------- .nv.callgraph             --------------------------
	.section	.nv.callgraph,"",@"SHT_CUDA_CALLGRAPH"
	.align	4
	.sectionentsize	8
	.align		4
        /*0000*/ 	.word	0x00000000
	.align		4
        /*0004*/ 	.word	0xffffffff
	.align		4
        /*0008*/ 	.word	0x00000000
	.align		4
        /*000c*/ 	.word	0xfffffffe
	.align		4
        /*0010*/ 	.word	0x00000000
	.align		4
        /*0014*/ 	.word	0xfffffffd
	.align		4
        /*0018*/ 	.word	0x00000000
	.align		4
        /*001c*/ 	.word	0xfffffffc


//--------------------- .text.gluon_wgmma         --------------------------
	.section	.text.gluon_wgmma,"ax",@progbits
	.align	128
        .global         gluon_wgmma
        .type           gluon_wgmma,@function
        .size           gluon_wgmma,(.L_x_53 - gluon_wgmma)
        .other          gluon_wgmma,@"STO_CUDA_ENTRY STV_DEFAULT"
gluon_wgmma:
.text.gluon_wgmma:
[----:B------:R-:W-:Y:S01]  /*0000*/  LDC R1, c[0x0][0x28] ;  /* 0x00000a00ff017b82 */ /* 0x000fe20000000800 */
[----:B------:R-:W1:Y:S07]  /*0010*/  S2R R0, SR_TID.X ;  /* 0x0000000000007919 */ /* 0x000e6e0000002100 */
[----:B------:R-:W2:Y:S01]  /*0020*/  S2UR UR4, SR_CgaCtaId ;  /* 0x00000000000479c3 */ /* 0x000ea20000008800 */
[----:B------:R-:W-:Y:S01]  /*0030*/  UMOV UR20, 0x400 ;  /* 0x0000040000147882 */ /* 0x000fe20000000000 */
[----:B------:R-:W-:Y:S01]  /*0040*/  ULDC UR6, c[0x0][0xc] ;  /* 0x0000030000067ab9 */ /* 0x000fe20000000800 */
[----:B------:R-:W-:Y:S01]  /*0050*/  ULDC.64 UR26, c[0x0][0x250] ;  /* 0x00009400001a7ab9 */ /* 0x000fe20000000a00 */
[----:B------:R-:W-:Y:S04]  /*0060*/  BSSY B0, `(.L_x_0) ;  /* 0x000001e000007945 */ /* 0x000fe80003800000 */
[----:B------:R-:W3:Y:S08]  /*0070*/  LDC R12, c[0x0][0x230] ;  /* 0x00008c00ff0c7b82 */ /* 0x000ef00000000800 */
[----:B------:R-:W-:Y:S08]  /*0080*/  S2UR UR29, SR_CTAID.Y ;  /* 0x00000000001d79c3 */ /* 0x000ff00000002600 */
[----:B------:R-:W4:Y:S01]  /*0090*/  S2UR UR5, SR_CTAID.Z ;  /* 0x00000000000579c3 */ /* 0x000f220000002700 */
[----:B--2---:R-:W-:-:S03]  /*00a0*/  ULEA UR20, UR4, UR20, 0x18 ;  /* 0x0000001404147291 */ /* 0x004fc6000f8ec03f */
[----:B------:R-:W-:Y:S01]  /*00b0*/  ULDC UR4, c[0x0][0x10] ;  /* 0x0000040000047ab9 */ /* 0x000fe20000000800 */
[----:B-1----:R-:W-:-:S03]  /*00c0*/  LOP3.LUT R7, R0, 0xff, RZ, 0xc0, !PT ;  /* 0x000000ff00077812 */ /* 0x002fc600078ec0ff */
[----:B------:R-:W1:Y:S01]  /*00d0*/  S2UR UR28, SR_CTAID.X ;  /* 0x00000000001c79c3 */ /* 0x000e620000002500 */
[----:B---3--:R-:W-:Y:S01]  /*00e0*/  VIADD R5, R12, 0xffffffff ;  /* 0xffffffff0c057836 */ /* 0x008fe20000000000 */
[C---:B------:R-:W-:Y:S02]  /*00f0*/  ISETP.GE.U32.AND P0, PT, R7.reuse, 0x20, PT ;  /* 0x000000200700780c */ /* 0x040fe40003f06070 */
[C---:B------:R-:W-:Y:S02]  /*0100*/  ISETP.NE.U32.AND P2, PT, R7.reuse, RZ, PT ;  /* 0x000000ff0700720c */ /* 0x040fe40003f45070 */
[----:B------:R-:W-:Y:S02]  /*0110*/  LEA R4, R7, UR20, 0x2 ;  /* 0x0000001407047c11 */ /* 0x000fe4000f8e10ff */
[----:B------:R-:W2:Y:S07]  /*0120*/  LDC R6, c[0x0][0x228] ;  /* 0x00008a00ff067b82 */ /* 0x000eae0000000800 */
[----:B------:R3:W-:Y:S01]  /*0130*/  @!P0 STS [R4], RZ ;  /* 0x000000ff04008388 */ /* 0x0007e20000000800 */
[----:B------:R-:W-:-:S03]  /*0140*/  NOP ;  /* 0x0000000000007918 */ /* 0x000fc60000000000 */
[----:B------:R3:W-:Y:S01]  /*0150*/  @!P2 STS [UR20+0x20], R5 ;  /* 0x00002005ff00a988 */ /* 0x0007e20008000814 */
[----:B----4-:R-:W-:-:S04]  /*0160*/  UIMAD UR4, UR5, UR4, UR29 ;  /* 0x00000004050472a4 */ /* 0x010fc8000f8e021d */
[----:B-1----:R-:W-:-:S04]  /*0170*/  UIMAD UR4, UR4, UR6, UR28 ;  /* 0x00000006040472a4 */ /* 0x002fc8000f8e021c */
[----:B------:R-:W-:Y:S01]  /*0180*/  UIMAD UR5, UR4, 0x180, URZ ;  /* 0x00000180040578a4 */ /* 0x000fe2000f8e023f */
[----:B--2---:R-:W-:Y:S02]  /*0190*/  VIADD R6, R6, 0xffffffff ;  /* 0xffffffff06067836 */ /* 0x004fe40000000000 */
[----:B------:R-:W-:Y:S01]  /*01a0*/  UMOV UR4, URZ ;  /* 0x0000003f00047c82 */ /* 0x000fe20008000000 */
[----:B------:R-:W-:-:S04]  /*01b0*/  UIADD3 UR22, UP0, UR5, UR26, URZ ;  /* 0x0000001a05167290 */ /* 0x000fc8000ff1e03f */
[----:B------:R-:W-:Y:S01]  /*01c0*/  ULEA.HI.X.SX32 UR23, UR5, UR27, 0x1, UP0 ;  /* 0x0000001b05177291 */ /* 0x000fe200080f0e3f */
[----:B---3--:R-:W-:Y:S11]  /*01d0*/  @P2 BRA `(.L_x_1) ;  /* 0x0000000000182947 */ /* 0x008ff60003800000 */
[----:B------:R-:W1:Y:S01]  /*01e0*/  LDS R2, [UR20+0x8] ;  /* 0x00000814ff027984 */ /* 0x000e620008000800 */
[----:B------:R-:W2:Y:S01]  /*01f0*/  LDC.64 R8, c[0x0][0x210] ;  /* 0x00008400ff087b82 */ /* 0x000ea20000000a00 */
[----:B------:R-:W-:Y:S02]  /*0200*/  IMAD.MOV.U32 R3, RZ, RZ, 0x70 ;  /* 0x00000070ff037424 */ /* 0x000fe400078e00ff */
[----:B--2---:R2:W-:Y:S03]  /*0210*/  STS.64 [UR20], R8 ;  /* 0x00000008ff007988 */ /* 0x0045e60008000a14 */
[----:B-1----:R-:W-:-:S05]  /*0220*/  LOP3.LUT R2, R2, 0x10, R3, 0xd8, !PT ;  /* 0x0000001002027812 */ /* 0x002fca00078ed803 */
[----:B------:R2:W-:Y:S02]  /*0230*/  STS [UR20+0x8], R2 ;  /* 0x00000802ff007988 */ /* 0x0005e40008000814 */
.L_x_1:
[----:B------:R-:W-:Y:S05]  /*0240*/  BSYNC B0 ;  /* 0x0000000000007941 */ /* 0x000fea0003800000 */
.L_x_0:
[----:B------:R-:W-:Y:S04]  /*0250*/  BSSY B0, `(.L_x_2) ;  /* 0x000000a000007945 */ /* 0x000fe80003800000 */
[----:B------:R-:W-:Y:S05]  /*0260*/  @P2 BRA `(.L_x_3) ;  /* 0x0000000000202947 */ /* 0x000fea0003800000 */
[----:B--2---:R-:W1:Y:S01]  /*0270*/  LDS R2, [UR20+0x34] ;  /* 0x00003414ff027984 */ /* 0x004e620008000800 */
[----:B------:R-:W-:Y:S02]  /*0280*/  IMAD.MOV.U32 R3, RZ, RZ, 0x3f000000 ;  /* 0x3f000000ff037424 */ /* 0x000fe400078e00ff */
[----:B------:R-:W-:Y:S01]  /*0290*/  @!P2 IMAD.MOV.U32 R8, RZ, RZ, 0x3f ;  /* 0x0000003fff08a424 */ /* 0x000fe200078e00ff */
[----:B------:R-:W2:Y:S02]  /*02a0*/  @!P2 LDS R9, [UR20+0x38] ;  /* 0x00003814ff09a984 */ /* 0x000ea40008000800 */
[----:B-1----:R-:W-:Y:S02]  /*02b0*/  LOP3.LUT R2, R2, 0xff000000, R3, 0xb8, !PT ;  /* 0xff00000002027812 */ /* 0x002fe400078eb803 */
[----:B--2---:R-:W-:-:S03]  /*02c0*/  @!P2 LOP3.LUT R3, R9, 0xff, R8, 0xb8, !PT ;  /* 0x000000ff0903a812 */ /* 0x004fc600078eb808 */
[----:B------:R1:W-:Y:S04]  /*02d0*/  STS [UR20+0x34], R2 ;  /* 0x00003402ff007988 */ /* 0x0003e80008000814 */
[----:B------:R1:W-:Y:S02]  /*02e0*/  @!P2 STS [UR20+0x38], R3 ;  /* 0x00003803ff00a988 */ /* 0x0003e40008000814 */
.L_x_3:
[----:B------:R-:W-:Y:S05]  /*02f0*/  BSYNC B0 ;  /* 0x0000000000007941 */ /* 0x000fea0003800000 */
.L_x_2:
[----:B------:R-:W-:Y:S04]  /*0300*/  BSSY B0, `(.L_x_4) ;  /* 0x000000a000007945 */ /* 0x000fe80003800000 */
[----:B------:R-:W-:Y:S05]  /*0310*/  @P2 BRA `(.L_x_5) ;  /* 0x0000000000202947 */ /* 0x000fea0003800000 */
[----:B-12---:R-:W1:Y:S01]  /*0320*/  LDS R2, [UR20+0x1c] ;  /* 0x00001c14ff027984 */ /* 0x006e620008000800 */
[----:B------:R-:W2:Y:S03]  /*0330*/  LDC.64 R10, c[0x0][0x238] ;  /* 0x00008e00ff0a7b82 */ /* 0x000ea60000000a00 */
[----:B------:R3:W-:Y:S01]  /*0340*/  STS [UR20+0x24], R6 ;  /* 0x00002406ff007988 */ /* 0x0007e20008000814 */
[--C-:B--2---:R-:W-:Y:S02]  /*0350*/  SHF.R.U32.HI R9, RZ, 0x4, R11.reuse ;  /* 0x00000004ff097819 */ /* 0x104fe4000001160b */
[----:B------:R-:W-:-:S05]  /*0360*/  SHF.R.U64 R3, R10, 0x4, R11 ;  /* 0x000000040a037819 */ /* 0x000fca000000120b */
[----:B------:R3:W-:Y:S01]  /*0370*/  STS [UR20+0xc], R3 ;  /* 0x00000c03ff007988 */ /* 0x0007e20008000814 */
[----:B-1----:R-:W-:-:S05]  /*0380*/  LOP3.LUT R2, R2, 0xf, R9, 0xb8, !PT ;  /* 0x0000000f02027812 */ /* 0x002fca00078eb809 */
[----:B------:R3:W-:Y:S02]  /*0390*/  STS [UR20+0x1c], R2 ;  /* 0x00001c02ff007988 */ /* 0x0007e40008000814 */
.L_x_5:
[----:B------:R-:W-:Y:S05]  /*03a0*/  BSYNC B0 ;  /* 0x0000000000007941 */ /* 0x000fea0003800000 */
.L_x_4:
[----:B------:R-:W-:Y:S04]  /*03b0*/  BSSY B1, `(.L_x_6) ;  /* 0x000001d000017945 */ /* 0x000fe80003800000 */
[----:B------:R-:W-:Y:S04]  /*03c0*/  BSSY B0, `(.L_x_7) ;  /* 0x0000018000007945 */ /* 0x000fe80003800000 */
[----:B------:R-:W-:Y:S05]  /*03d0*/  @P2 BRA `(.L_x_8) ;  /* 0x00000000001c2947 */ /* 0x000fea0003800000 */
[----:B-123--:R-:W1:Y:S02]  /*03e0*/  LDS R2, [UR20+0x34] ;  /* 0x00003414ff027984 */ /* 0x00ee640008000800 */
[----:B-1----:R-:W-:-:S05]  /*03f0*/  LOP3.LUT R2, R2, 0x7, RZ, 0xb8, !PT ;  /* 0x0000000702027812 */ /* 0x002fca00078eb8ff */
[----:B------:R1:W-:Y:S01]  /*0400*/  STS [UR20+0x34], R2 ;  /* 0x00003402ff007988 */ /* 0x0003e20008000814 */
[----:B------:R-:W-:Y:S05]  /*0410*/  @P2 BRA `(.L_x_9) ;  /* 0x00000000001c2947 */ /* 0x000fea0003800000 */
[----:B-1----:R-:W1:Y:S02]  /*0420*/  LDS R2, [UR20+0x34] ;  /* 0x00003414ff027984 */ /* 0x002e640008000800 */
[----:B-1----:R-:W-:-:S05]  /*0430*/  LOP3.LUT R2, R2, 0x38, RZ, 0xb8, !PT ;  /* 0x0000003802027812 */ /* 0x002fca00078eb8ff */
[----:B------:R4:W-:Y:S02]  /*0440*/  STS [UR20+0x34], R2 ;  /* 0x00003402ff007988 */ /* 0x0009e40008000814 */
.L_x_8:
[----:B------:R-:W-:Y:S05]  /*0450*/  @P2 BRA `(.L_x_10) ;  /* 0x00000000001c2947 */ /* 0x000fea0003800000 */
[----:B-1234-:R-:W1:Y:S02]  /*0460*/  LDS R2, [UR20+0x8] ;  /* 0x00000814ff027984 */ /* 0x01ee640008000800 */
[----:B-1----:R-:W-:-:S05]  /*0470*/  LOP3.LUT R2, R2, 0x780, RZ, 0xb8, !PT ;  /* 0x0000078002027812 */ /* 0x002fca00078eb8ff */
[----:B------:R2:W-:Y:S02]  /*0480*/  STS [UR20+0x8], R2 ;  /* 0x00000802ff007988 */ /* 0x0005e40008000814 */
.L_x_9:
[----:B------:R-:W-:Y:S05]  /*0490*/  @P2 BRA `(.L_x_11) ;  /* 0x0000000000282947 */ /* 0x000fea0003800000 */
[----:B-12---:R-:W1:Y:S02]  /*04a0*/  LDS R2, [UR20+0x8] ;  /* 0x00000814ff027984 */ /* 0x006e640008000800 */
[----:B-1----:R-:W-:-:S05]  /*04b0*/  LOP3.LUT R2, R2, 0x1800, RZ, 0xb8, !PT ;  /* 0x0000180002027812 */ /* 0x002fca00078eb8ff */
[----:B------:R5:W-:Y:S02]  /*04c0*/  STS [UR20+0x8], R2 ;  /* 0x00000802ff007988 */ /* 0x000be40008000814 */
.L_x_10:
[----:B------:R-:W-:Y:S05]  /*04d0*/  @P2 BREAK B0 ;  /* 0x0000000000002942 */ /* 0x000fea0003800000 */
[----:B------:R-:W-:Y:S05]  /*04e0*/  @P2 BRA `(.L_x_12) ;  /* 0x0000000000242947 */ /* 0x000fea0003800000 */
[----:B-1-3--:R-:W1:Y:S01]  /*04f0*/  LDS R3, [UR20+0x8] ;  /* 0x00000814ff037984 */ /* 0x00ae620008000800 */
[----:B--2-45:R-:W-:-:S05]  /*0500*/  IMAD.MOV.U32 R2, RZ, RZ, 0x6000 ;  /* 0x00006000ff027424 */ /* 0x034fca00078e00ff */
[----:B-1----:R-:W-:-:S04]  /*0510*/  LOP3.LUT R2, R3, 0x4000, R2, 0xd8, !PT ;  /* 0x0000400003027812 */ /* 0x002fc800078ed802 */
[----:B------:R-:W-:-:S05]  /*0520*/  LOP3.LUT R2, R2, 0x400000, RZ, 0xb8, !PT ;  /* 0x0040000002027812 */ /* 0x000fca00078eb8ff */
[----:B------:R3:W-:Y:S02]  /*0530*/  STS [UR20+0x8], R2 ;  /* 0x00000802ff007988 */ /* 0x0007e40008000814 */
.L_x_11:
[----:B------:R-:W-:Y:S05]  /*0540*/  BSYNC B0 ;  /* 0x0000000000007941 */ /* 0x000fea0003800000 */
.L_x_7:
[----:B-123--:R-:W1:Y:S02]  /*0550*/  @!P2 LDS R2, [UR20+0x8] ;  /* 0x00000814ff02a984 */ /* 0x00ee640008000800 */
[----:B-1----:R-:W-:-:S05]  /*0560*/  @!P2 LOP3.LUT R2, R2, 0x8000, RZ, 0xb8, !PT ;  /* 0x000080000202a812 */ /* 0x002fca00078eb8ff */
[----:B------:R1:W-:Y:S02]  /*0570*/  @!P2 STS [UR20+0x8], R2 ;  /* 0x00000802ff00a988 */ /* 0x0003e40008000814 */
.L_x_12:
[----:B------:R-:W-:Y:S05]  /*0580*/  BSYNC B1 ;  /* 0x0000000000017941 */ /* 0x000fea0003800000 */
.L_x_6:
[----:B------:R-:W-:Y:S05]  /*0590*/  WARPSYNC.ALL ;  /* 0x0000000000007948 */ /* 0x000fea0003800000 */
[----:B------:R-:W-:Y:S05]  /*05a0*/  @P0 BRA `(.L_x_13) ;  /* 0x0000000000280947 */ /* 0x000fea0003800000 */
[----:B-12345:R-:W1:Y:S01]  /*05b0*/  S2R R2, SR_LANEID ;  /* 0x0000000000027919 */ /* 0x03ee620000000000 */
[----:B------:R-:W-:Y:S05]  /*05c0*/  WARPSYNC.ALL ;  /* 0x0000000000007948 */ /* 0x000fea0003800000 */
[----:B-1----:R-:W-:-:S05]  /*05d0*/  IMAD.SHL.U32 R8, R2, 0x4, RZ ;  /* 0x0000000402087824 */ /* 0x002fca00078e00ff */
[----:B------:R-:W1:Y:S01]  /*05e0*/  LDS R9, [R8+UR20] ;  /* 0x0000001408097984 */ /* 0x000e620008000800 */
[----:B------:R-:W-:-:S05]  /*05f0*/  IADD3 R2, P1, R8, UR22, RZ ;  /* 0x0000001608027c10 */ /* 0x000fca000ff3e0ff */
[----:B------:R-:W-:-:S05]  /*0600*/  IMAD.X R3, RZ, RZ, UR23, P1 ;  /* 0x00000017ff037e24 */ /* 0x000fca00088e06ff */
[----:B-1----:R1:W2:Y:S01]  /*0610*/  ATOMG.E.EXCH.STRONG.GPU PT, RZ, [R2], R9 ;  /* 0x0000000902ff73a8 */ /* 0x0022a200041ee100 */
[----:B------:R-:W-:-:S04]  /*0620*/  DEPBAR {5,4,3,2,1,0} ;  /* 0x0000003f0000791a */ /* 0x000fc80000000000 */
[----:B------:R1:W-:Y:S01]  /*0630*/  UTMACCTL.IV [UR22] ;  /* 0x00000000160079b9 */ /* 0x0003e20008000000 */
[----:B------:R-:W-:Y:S01]  /*0640*/  NOP ;  /* 0x0000000000007918 */ /* 0x000fe20000000000 */
.L_x_13:
[----:B------:R-:W-:Y:S05]  /*0650*/  @P0 BRA `(.L_x_14) ;  /* 0x00000000000c0947 */ /* 0x000fea0003800000 */
[----:B------:R0:W-:Y:S01]  /*0660*/  UTMACMDFLUSH ;  /* 0x00000000000079b7 */ /* 0x0001e20000000000 */
[----:B------:R-:W-:Y:S05]  /*0670*/  @P0 BRA `(.L_x_14) ;  /* 0x0000000000040947 */ /* 0x000fea0003800000 */
[----:B------:R-:W-:-:S04]  /*0680*/  DEPBAR.LE SB0, 0x0 ;  /* 0x000080000000791a */ /* 0x000fc80000000000 */
.L_x_14:
[----:B------:R-:W-:Y:S05]  /*0690*/  WARPSYNC.ALL ;  /* 0x0000000000007948 */ /* 0x000fea0003800000 */
[----:B--2---:R-:W-:Y:S06]  /*06a0*/  BAR.SYNC.DEFER_BLOCKING 0x0 ;  /* 0x0000000000007b1d */ /* 0x004fec0000010000 */
[----:B------:R-:W-:Y:S02]  /*06b0*/  BSSY B1, `(.L_x_15) ;  /* 0x000000b000017945 */ /* 0x000fe40003800000 */
[----:B------:R-:W-:Y:S06]  /*06c0*/  BAR.SYNC.DEFER_BLOCKING 0x0 ;  /* 0x0000000000007b1d */ /* 0x000fec0000010000 */
[----:B------:R2:W-:Y:S01]  /*06d0*/  @!P0 STS [R4], RZ ;  /* 0x000000ff04008388 */ /* 0x0005e20000000800 */
[----:B------:R-:W-:Y:S01]  /*06e0*/  NOP ;  /* 0x0000000000007918 */ /* 0x000fe20000000000 */
[----:B------:R-:W-:Y:S05]  /*06f0*/  @P2 BRA `(.L_x_16) ;  /* 0x0000000000182947 */ /* 0x000fea0003800000 */
[----:B-1-345:R-:W1:Y:S01]  /*0700*/  LDS R2, [UR20+0x8] ;  /* 0x00000814ff027984 */ /* 0x03ae620008000800 */
[----:B------:R-:W3:Y:S01]  /*0710*/  LDC.64 R8, c[0x0][0x218] ;  /* 0x00008600ff087b82 */ /* 0x000ee20000000a00 */
[----:B------:R-:W-:Y:S02]  /*0720*/  IMAD.MOV.U32 R3, RZ, RZ, 0x70 ;  /* 0x00000070ff037424 */ /* 0x000fe400078e00ff */
[----:B---3--:R3:W-:Y:S03]  /*0730*/  STS.64 [UR20], R8 ;  /* 0x00000008ff007988 */ /* 0x0087e60008000a14 */
[----:B-1----:R-:W-:-:S05]  /*0740*/  LOP3.LUT R2, R2, 0x10, R3, 0xd8, !PT ;  /* 0x0000001002027812 */ /* 0x002fca00078ed803 */
[----:B------:R3:W-:Y:S02]  /*0750*/  STS [UR20+0x8], R2 ;  /* 0x00000802ff007988 */ /* 0x0007e40008000814 */
.L_x_16:
[----:B-1----:R-:W-:Y:S05]  /*0760*/  BSYNC B1 ;  /* 0x0000000000017941 */ /* 0x002fea0003800000 */
.L_x_15:
[----:B------:R-:W-:Y:S04]  /*0770*/  BSSY B2, `(.L_x_17) ;  /* 0x000000f000027945 */ /* 0x000fe80003800000 */
[----:B------:R-:W-:Y:S04]  /*0780*/  BSSY B1, `(.L_x_18) ;  /* 0x000000c000017945 */ /* 0x000fe80003800000 */
[----:B------:R-:W-:Y:S05]  /*0790*/  @P2 BRA `(.L_x_19) ;  /* 0x0000000000282947 */ /* 0x000fea0003800000 */
[----:B---345:R-:W1:Y:S01]  /*07a0*/  LDS R2, [UR20+0x34] ;  /* 0x00003414ff027984 */ /* 0x038e620008000800 */
[----:B------:R-:W-:Y:S01]  /*07b0*/  IMAD.MOV.U32 R3, RZ, RZ, 0x3f000000 ;  /* 0x3f000000ff037424 */ /* 0x000fe200078e00ff */
[----:B------:R-:W-:Y:S05]  /*07c0*/  @P2 BREAK B1 ;  /* 0x0000000000012942 */ /* 0x000fea0003800000 */
[----:B-1----:R-:W-:-:S05]  /*07d0*/  LOP3.LUT R2, R2, 0xff000000, R3, 0xb8, !PT ;  /* 0xff00000002027812 */ /* 0x002fca00078eb803 */
[----:B------:R1:W-:Y:S01]  /*07e0*/  STS [UR20+0x34], R2 ;  /* 0x00003402ff007988 */ /* 0x0003e20008000814 */
[----:B------:R-:W-:Y:S05]  /*07f0*/  @P2 BRA `(.L_x_20) ;  /* 0x0000000000182947 */ /* 0x000fea0003800000 */
[----:B------:R-:W3:Y:S01]  /*0800*/  LDS R3, [UR20+0x38] ;  /* 0x00003814ff037984 */ /* 0x000ee20008000800 */
[----:B-1----:R-:W-:-:S05]  /*0810*/  IMAD.MOV.U32 R2, RZ, RZ, 0xff ;  /* 0x000000ffff027424 */ /* 0x002fca00078e00ff */
[----:B---3--:R-:W-:-:S05]  /*0820*/  LOP3.LUT R2, R3, 0xff, R2, 0xb8, !PT ;  /* 0x000000ff03027812 */ /* 0x008fca00078eb802 */
[----:B------:R1:W-:Y:S02]  /*0830*/  STS [UR20+0x38], R2 ;  /* 0x00003802ff007988 */ /* 0x0003e40008000814 */
.L_x_19:
[----:B------:R-:W-:Y:S05]  /*0840*/  BSYNC B1 ;  /* 0x0000000000017941 */ /* 0x000fea0003800000 */
.L_x_18:
[----:B------:R1:W-:Y:S02]  /*0850*/  @!P2 STS [UR20+0x20], R5 ;  /* 0x00002005ff00a988 */ /* 0x0003e40008000814 */
.L_x_20:
[----:B------:R-:W-:Y:S05]  /*0860*/  BSYNC B2 ;  /* 0x0000000000027941 */ /* 0x000fea0003800000 */
.L_x_17:
[----:B------:R-:W-:Y:S05]  /*0870*/  WARPSYNC.ALL ;  /* 0x0000000000007948 */ /* 0x000fea0003800000 */
[----:B-1----:R-:W1:Y:S01]  /*0880*/  LDC R5, c[0x0][0x22c] ;  /* 0x00008b00ff057b82 */ /* 0x002e620000000800 */
[----:B------:R-:W-:Y:S01]  /*0890*/  BSSY B2, `(.L_x_21) ;  /* 0x000000b000027945 */ /* 0x000fe20003800000 */
[----:B-1----:R-:W-:-:S03]  /*08a0*/  VIADD R5, R5, 0xffffffff ;  /* 0xffffffff05057836 */ /* 0x002fc60000000000 */
[----:B------:R-:W-:Y:S05]  /*08b0*/  @P2 BRA `(.L_x_22) ;  /* 0x0000000000202947 */ /* 0x000fea0003800000 */
[----:B---345:R-:W1:Y:S01]  /*08c0*/  LDS R2, [UR20+0x1c] ;  /* 0x00001c14ff027984 */ /* 0x038e620008000800 */
[----:B------:R-:W3:Y:S03]  /*08d0*/  LDC.64 R10, c[0x0][0x240] ;  /* 0x00009000ff0a7b82 */ /* 0x000ee60000000a00 */
[----:B------:R4:W-:Y:S01]  /*08e0*/  STS [UR20+0x24], R5 ;  /* 0x00002405ff007988 */ /* 0x0009e20008000814 */
[--C-:B---3--:R-:W-:Y:S02]  /*08f0*/  SHF.R.U32.HI R9, RZ, 0x4, R11.reuse ;  /* 0x00000004ff097819 */ /* 0x108fe4000001160b */
[----:B------:R-:W-:-:S05]  /*0900*/  SHF.R.U64 R3, R10, 0x4, R11 ;  /* 0x000000040a037819 */ /* 0x000fca000000120b */
[----:B------:R4:W-:Y:S01]  /*0910*/  STS [UR20+0xc], R3 ;  /* 0x00000c03ff007988 */ /* 0x0009e20008000814 */
[----:B-1----:R-:W-:-:S05]  /*0920*/  LOP3.LUT R2, R2, 0xf, R9, 0xb8, !PT ;  /* 0x0000000f02027812 */ /* 0x002fca00078eb809 */
[----:B------:R4:W-:Y:S02]  /*0930*/  STS [UR20+0x1c], R2 ;  /* 0x00001c02ff007988 */ /* 0x0009e40008000814 */
.L_x_22:
[----:B------:R-:W-:Y:S05]  /*0940*/  BSYNC B2 ;  /* 0x0000000000027941 */ /* 0x000fea0003800000 */
.L_x_21:
[----:B------:R-:W-:Y:S04]  /*0950*/  BSSY B3, `(.L_x_23) ;  /* 0x000001d000037945 */ /* 0x000fe80003800000 */
[----:B------:R-:W-:Y:S04]  /*0960*/  BSSY B2, `(.L_x_24) ;  /* 0x0000018000027945 */ /* 0x000fe80003800000 */
[----:B------:R-:W-:Y:S05]  /*0970*/  @P2 BRA `(.L_x_25) ;  /* 0x00000000001c2947 */ /* 0x000fea0003800000 */
[----:B---345:R-:W1:Y:S02]  /*0980*/  LDS R2, [UR20+0x34] ;  /* 0x00003414ff027984 */ /* 0x038e640008000800 */
[----:B-1----:R-:W-:-:S05]  /*0990*/  LOP3.LUT R2, R2, 0x7, RZ, 0xb8, !PT ;  /* 0x0000000702027812 */ /* 0x002fca00078eb8ff */
[----:B------:R1:W-:Y:S01]  /*09a0*/  STS [UR20+0x34], R2 ;  /* 0x00003402ff007988 */ /* 0x0003e20008000814 */
[----:B------:R-:W-:Y:S05]  /*09b0*/  @P2 BRA `(.L_x_26) ;  /* 0x00000000001c2947 */ /* 0x000fea0003800000 */
[----:B-1----:R-:W1:Y:S02]  /*09c0*/  LDS R2, [UR20+0x34] ;  /* 0x00003414ff027984 */ /* 0x002e640008000800 */
[----:B-1----:R-:W-:-:S05]  /*09d0*/  LOP3.LUT R2, R2, 0x38, RZ, 0xb8, !PT ;  /* 0x0000003802027812 */ /* 0x002fca00078eb8ff */
[----:B------:R1:W-:Y:S02]  /*09e0*/  STS [UR20+0x34], R2 ;  /* 0x00003402ff007988 */ /* 0x0003e40008000814 */
.L_x_25:
[----:B------:R-:W-:Y:S05]  /*09f0*/  @P2 BRA `(.L_x_27) ;  /* 0x00000000001c2947 */ /* 0x000fea0003800000 */
[----:B-1-345:R-:W1:Y:S02]  /*0a00*/  LDS R2, [UR20+0x8] ;  /* 0x00000814ff027984 */ /* 0x03ae640008000800 */
[----:B-1----:R-:W-:-:S05]  /*0a10*/  LOP3.LUT R2, R2, 0x780, RZ, 0xb8, !PT ;  /* 0x0000078002027812 */ /* 0x002fca00078eb8ff */
[----:B------:R3:W-:Y:S02]  /*0a20*/  STS [UR20+0x8], R2 ;  /* 0x00000802ff007988 */ /* 0x0007e40008000814 */
.L_x_26:
[----:B------:R-:W-:Y:S05]  /*0a30*/  @P2 BRA `(.L_x_28) ;  /* 0x0000000000282947 */ /* 0x000fea0003800000 */
[----:B-1-3--:R-:W1:Y:S02]  /*0a40*/  LDS R2, [UR20+0x8] ;  /* 0x00000814ff027984 */ /* 0x00ae640008000800 */
[----:B-1----:R-:W-:-:S05]  /*0a50*/  LOP3.LUT R2, R2, 0x1800, RZ, 0xb8, !PT ;  /* 0x0000180002027812 */ /* 0x002fca00078eb8ff */
[----:B------:R1:W-:Y:S02]  /*0a60*/  STS [UR20+0x8], R2 ;  /* 0x00000802ff007988 */ /* 0x0003e40008000814 */
.L_x_27:
[----:B------:R-:W-:Y:S05]  /*0a70*/  @P2 BREAK B2 ;  /* 0x0000000000022942 */ /* 0x000fea0003800000 */
[----:B------:R-:W-:Y:S05]  /*0a80*/  @P2 BRA `(.L_x_29) ;  /* 0x0000000000242947 */ /* 0x000fea0003800000 */
[----:B-1-345:R-:W1:Y:S01]  /*0a90*/  LDS R2, [UR20+0x8] ;  /* 0x00000814ff027984 */ /* 0x03ae620008000800 */
[----:B------:R-:W-:-:S05]  /*0aa0*/  IMAD.MOV.U32 R3, RZ, RZ, 0x6000 ;  /* 0x00006000ff037424 */ /* 0x000fca00078e00ff */
[----:B-1----:R-:W-:-:S04]  /*0ab0*/  LOP3.LUT R2, R2, 0x4000, R3, 0xd8, !PT ;  /* 0x0000400002027812 */ /* 0x002fc800078ed803 */
[----:B------:R-:W-:-:S05]  /*0ac0*/  LOP3.LUT R2, R2, 0x400000, RZ, 0xb8, !PT ;  /* 0x0040000002027812 */ /* 0x000fca00078eb8ff */
[----:B------:R4:W-:Y:S02]  /*0ad0*/  STS [UR20+0x8], R2 ;  /* 0x00000802ff007988 */ /* 0x0009e40008000814 */
.L_x_28:
[----:B------:R-:W-:Y:S05]  /*0ae0*/  BSYNC B2 ;  /* 0x0000000000027941 */ /* 0x000fea0003800000 */
.L_x_24:
[----:B-1-34-:R-:W1:Y:S02]  /*0af0*/  @!P2 LDS R2, [UR20+0x8] ;  /* 0x00000814ff02a984 */ /* 0x01ae640008000800 */
[----:B-1----:R-:W-:-:S05]  /*0b00*/  @!P2 LOP3.LUT R2, R2, 0x8000, RZ, 0xb8, !PT ;  /* 0x000080000202a812 */ /* 0x002fca00078eb8ff */
[----:B------:R1:W-:Y:S02]  /*0b10*/  @!P2 STS [UR20+0x8], R2 ;  /* 0x00000802ff00a988 */ /* 0x0003e40008000814 */
.L_x_29:
[----:B------:R-:W-:Y:S05]  /*0b20*/  BSYNC B3 ;  /* 0x0000000000037941 */ /* 0x000fea0003800000 */
.L_x_23:
[----:B------:R-:W-:Y:S05]  /*0b30*/  WARPSYNC.ALL ;  /* 0x0000000000007948 */ /* 0x000fea0003800000 */
[----:B------:R-:W-:-:S04]  /*0b40*/  UIADD3 UR25, UR5, 0x80, URZ ;  /* 0x0000008005197890 */ /* 0x000fc8000fffe03f */
[----:B------:R-:W-:-:S04]  /*0b50*/  UIADD3 UR24, UP0, UR25, UR26, URZ ;  /* 0x0000001a19187290 */ /* 0x000fc8000ff1e03f */
[----:B------:R-:W-:Y:S01]  /*0b60*/  ULEA.HI.X.SX32 UR25, UR25, UR27, 0x1, UP0 ;  /* 0x0000001b19197291 */ /* 0x000fe200080f0e3f */
[----:B------:R-:W-:Y:S11]  /*0b70*/  @P0 BRA `(.L_x_30) ;  /* 0x0000000000280947 */ /* 0x000ff60003800000 */
[----:B-1-345:R-:W1:Y:S01]  /*0b80*/  S2R R2, SR_LANEID ;  /* 0x0000000000027919 */ /* 0x03ae620000000000 */
[----:B------:R-:W-:Y:S05]  /*0b90*/  WARPSYNC.ALL ;  /* 0x0000000000007948 */ /* 0x000fea0003800000 */
[----:B-1----:R-:W-:-:S05]  /*0ba0*/  IMAD.SHL.U32 R8, R2, 0x4, RZ ;  /* 0x0000000402087824 */ /* 0x002fca00078e00ff */
[----:B------:R-:W1:Y:S01]  /*0bb0*/  LDS R9, [R8+UR20] ;  /* 0x0000001408097984 */ /* 0x000e620008000800 */
[----:B------:R-:W-:-:S05]  /*0bc0*/  IADD3 R2, P1, R8, UR24, RZ ;  /* 0x0000001808027c10 */ /* 0x000fca000ff3e0ff */
[----:B------:R-:W-:-:S05]  /*0bd0*/  IMAD.X R3, RZ, RZ, UR25, P1 ;  /* 0x00000019ff037e24 */ /* 0x000fca00088e06ff */
[----:B-1----:R1:W3:Y:S01]  /*0be0*/  ATOMG.E.EXCH.STRONG.GPU PT, RZ, [R2], R9 ;  /* 0x0000000902ff73a8 */ /* 0x0022e200041ee100 */
[----:B------:R-:W-:-:S04]  /*0bf0*/  DEPBAR {5,4,3,2,1,0} ;  /* 0x0000003f0000791a */ /* 0x000fc80000000000 */
[----:B------:R1:W-:Y:S01]  /*0c00*/  UTMACCTL.IV [UR24] ;  /* 0x00000000180079b9 */ /* 0x0003e20008000000 */
[----:B------:R-:W-:Y:S01]  /*0c10*/  NOP ;  /* 0x0000000000007918 */ /* 0x000fe20000000000 */
.L_x_30:
[----:B------:R-:W-:Y:S05]  /*0c20*/  @P0 BRA `(.L_x_31) ;  /* 0x00000000000c0947 */ /* 0x000fea0003800000 */
[----:B------:R0:W-:Y:S01]  /*0c30*/  UTMACMDFLUSH ;  /* 0x00000000000079b7 */ /* 0x0001e20000000000 */
[----:B------:R-:W-:Y:S05]  /*0c40*/  @P0 BRA `(.L_x_31) ;  /* 0x0000000000040947 */ /* 0x000fea0003800000 */
[----:B------:R-:W-:-:S04]  /*0c50*/  DEPBAR.LE SB0, 0x0 ;  /* 0x000080000000791a */ /* 0x000fc80000000000 */
.L_x_31:
[----:B------:R-:W-:Y:S05]  /*0c60*/  WARPSYNC.ALL ;  /* 0x0000000000007948 */ /* 0x000fea0003800000 */
[----:B---3--:R-:W-:Y:S06]  /*0c70*/  BAR.SYNC.DEFER_BLOCKING 0x0 ;  /* 0x0000000000007b1d */ /* 0x008fec0000010000 */
[----:B------:R-:W-:Y:S02]  /*0c80*/  BSSY B3, `(.L_x_32) ;  /* 0x000000b000037945 */ /* 0x000fe40003800000 */
[----:B------:R-:W-:Y:S06]  /*0c90*/  BAR.SYNC.DEFER_BLOCKING 0x0 ;  /* 0x0000000000007b1d */ /* 0x000fec0000010000 */
[----:B------:R3:W-:Y:S01]  /*0ca0*/  @!P0 STS [R4], RZ ;  /* 0x000000ff04008388 */ /* 0x0007e20000000800 */
[----:B------:R-:W-:Y:S01]  /*0cb0*/  NOP ;  /* 0x0000000000007918 */ /* 0x000fe20000000000 */
[----:B------:R-:W-:Y:S05]  /*0cc0*/  @P2 BRA `(.L_x_33) ;  /* 0x0000000000182947 */ /* 0x000fea0003800000 */
[----:B-1--45:R-:W1:Y:S01]  /*0cd0*/  LDS R2, [UR20+0x8] ;  /* 0x00000814ff027984 */ /* 0x032e620008000800 */
[----:B------:R-:W4:Y:S01]  /*0ce0*/  LDC.64 R8, c[0x0][0x220] ;  /* 0x00008800ff087b82 */ /* 0x000f220000000a00 */
[----:B------:R-:W-:Y:S02]  /*0cf0*/  IMAD.MOV.U32 R3, RZ, RZ, 0x70 ;  /* 0x00000070ff037424 */ /* 0x000fe400078e00ff */
[----:B----4-:R4:W-:Y:S03]  /*0d00*/  STS.64 [UR20], R8 ;  /* 0x00000008ff007988 */ /* 0x0109e60008000a14 */
[----:B-1----:R-:W-:-:S05]  /*0d10*/  LOP3.LUT R2, R2, 0x10, R3, 0xd8, !PT ;  /* 0x0000001002027812 */ /* 0x002fca00078ed803 */
[----:B------:R4:W-:Y:S02]  /*0d20*/  STS [UR20+0x8], R2 ;  /* 0x00000802ff007988 */ /* 0x0009e40008000814 */
.L_x_33:
[----:B-1----:R-:W-:Y:S05]  /*0d30*/  BSYNC B3 ;  /* 0x0000000000037941 */ /* 0x002fea0003800000 */
.L_x_32:
[----:B------:R-:W-:Y:S04]  /*0d40*/  BSSY B3, `(.L_x_34) ;  /* 0x0000033000037945 */ /* 0x000fe80003800000 */
[----:B------:R-:W-:Y:S04]  /*0d50*/  BSSY B4, `(.L_x_35) ;  /* 0x000002e000047945 */ /* 0x000fe80003800000 */
[----:B------:R-:W-:Y:S05]  /*0d60*/  @P2 BRA `(.L_x_36) ;  /* 0x0000000000242947 */ /* 0x000fea0003800000 */
[----:B----45:R-:W1:Y:S01]  /*0d70*/  LDS R2, [UR20+0x34] ;  /* 0x00003414ff027984 */ /* 0x030e620008000800 */
[----:B------:R-:W-:-:S05]  /*0d80*/  IMAD.MOV.U32 R3, RZ, RZ, 0x7f000000 ;  /* 0x7f000000ff037424 */ /* 0x000fca00078e00ff */
[----:B-1----:R-:W-:-:S05]  /*0d90*/  LOP3.LUT R2, R2, 0xff000000, R3, 0xb8, !PT ;  /* 0xff00000002027812 */ /* 0x002fca00078eb803 */
[----:B------:R1:W-:Y:S01]  /*0da0*/  STS [UR20+0x34], R2 ;  /* 0x00003402ff007988 */ /* 0x0003e20008000814 */
[----:B------:R-:W-:Y:S05]  /*0db0*/  @P2 BRA `(.L_x_37) ;  /* 0x0000000000182947 */ /* 0x000fea0003800000 */
[----:B-1----:R-:W1:Y:S01]  /*0dc0*/  LDS R2, [UR20+0x38] ;  /* 0x00003814ff027984 */ /* 0x002e620008000800 */
[----:B------:R-:W-:-:S05]  /*0dd0*/  IMAD.MOV.U32 R3, RZ, RZ, 0x3f ;  /* 0x0000003fff037424 */ /* 0x000fca00078e00ff */
[----:B-1----:R-:W-:-:S05]  /*0de0*/  LOP3.LUT R2, R2, 0xff, R3, 0xb8, !PT ;  /* 0x000000ff02027812 */ /* 0x002fca00078eb803 */
[----:B------:R1:W-:Y:S02]  /*0df0*/  STS [UR20+0x38], R2 ;  /* 0x00003802ff007988 */ /* 0x0003e40008000814 */
.L_x_36:
[----:B------:R-:W-:Y:S05]  /*0e00*/  @P2 BRA `(.L_x_38) ;  /* 0x00000000000c2947 */ /* 0x000fea0003800000 */
[----:B------:R1:W-:Y:S02]  /*0e10*/  STS [UR20+0x20], R5 ;  /* 0x00002005ff007988 */ /* 0x0003e40008000814 */
.L_x_37:
[----:B------:R-:W-:Y:S05]  /*0e20*/  @P2 BRA `(.L_x_39) ;  /* 0x0000000000242947 */ /* 0x000fea0003800000 */
[----:B------:R1:W-:Y:S02]  /*0e30*/  STS [UR20+0x24], R6 ;  /* 0x00002406ff007988 */ /* 0x0003e40008000814 */
.L_x_38:
[----:B------:R-:W-:Y:S05]  /*0e40*/  @P2 BRA `(.L_x_40) ;  /* 0x00000000002c2947 */ /* 0x000fea0003800000 */
[----:B-1--45:R-:W1:Y:S01]  /*0e50*/  LDS R2, [UR20+0x1c] ;  /* 0x00001c14ff027984 */ /* 0x032e620008000800 */
[----:B------:R-:W4:Y:S02]  /*0e60*/  LDC.64 R8, c[0x0][0x248] ;  /* 0x00009200ff087b82 */ /* 0x000f240000000a00 */
[--C-:B----4-:R-:W-:Y:S02]  /*0e70*/  SHF.R.U32.HI R5, RZ, 0x4, R9.reuse ;  /* 0x00000004ff057819 */ /* 0x110fe40000011609 */
[----:B------:R-:W-:-:S05]  /*0e80*/  SHF.R.U64 R3, R8, 0x4, R9 ;  /* 0x0000000408037819 */ /* 0x000fca0000001209 */
[----:B------:R4:W-:Y:S01]  /*0e90*/  STS [UR20+0xc], R3 ;  /* 0x00000c03ff007988 */ /* 0x0009e20008000814 */
[----:B-1----:R-:W-:-:S05]  /*0ea0*/  LOP3.LUT R2, R2, 0xf, R5, 0xb8, !PT ;  /* 0x0000000f02027812 */ /* 0x002fca00078eb805 */
[----:B------:R4:W-:Y:S02]  /*0eb0*/  STS [UR20+0x1c], R2 ;  /* 0x00001c02ff007988 */ /* 0x0009e40008000814 */
.L_x_39:
[----:B------:R-:W-:Y:S05]  /*0ec0*/  @P2 BRA `(.L_x_41) ;  /* 0x00000000001c2947 */ /* 0x000fea0003800000 */
[----:B-1--45:R-:W1:Y:S02]  /*0ed0*/  LDS R2, [UR20+0x34] ;  /* 0x00003414ff027984 */ /* 0x032e640008000800 */
[----:B-1----:R-:W-:-:S05]  /*0ee0*/  LOP3.LUT R2, R2, 0x7, RZ, 0xb8, !PT ;  /* 0x0000000702027812 */ /* 0x002fca00078eb8ff */
[----:B------:R1:W-:Y:S02]  /*0ef0*/  STS [UR20+0x34], R2 ;  /* 0x00003402ff007988 */ /* 0x0003e40008000814 */
.L_x_40:
[----:B------:R-:W-:Y:S05]  /*0f00*/  @P2 BRA `(.L_x_42) ;  /* 0x00000000001c2947 */ /* 0x000fea0003800000 */
[----:B-1--45:R-:W1:Y:S02]  /*0f10*/  LDS R2, [UR20+0x34] ;  /* 0x00003414ff027984 */ /* 0x032e640008000800 */
[----:B-1----:R-:W-:-:S05]  /*0f20*/  LOP3.LUT R2, R2, 0x38, RZ, 0xb8, !PT ;  /* 0x0000003802027812 */ /* 0x002fca00078eb8ff */
[----:B------:R1:W-:Y:S02]  /*0f30*/  STS [UR20+0x34], R2 ;  /* 0x00003402ff007988 */ /* 0x0003e40008000814 */
.L_x_41:
[----:B------:R-:W-:Y:S05]  /*0f40*/  @P2 BRA `(.L_x_43) ;  /* 0x00000000001c2947 */ /* 0x000fea0003800000 */
[----:B-1--45:R-:W1:Y:S02]  /*0f50*/  LDS R2, [UR20+0x8] ;  /* 0x00000814ff027984 */ /* 0x032e640008000800 */
[----:B-1----:R-:W-:-:S05]  /*0f60*/  LOP3.LUT R2, R2, 0x780, RZ, 0xb8, !PT ;  /* 0x0000078002027812 */ /* 0x002fca00078eb8ff */
[----:B------:R1:W-:Y:S02]  /*0f70*/  STS [UR20+0x8], R2 ;  /* 0x00000802ff007988 */ /* 0x0003e40008000814 */
.L_x_42:
[----:B------:R-:W-:Y:S05]  /*0f80*/  @P2 BRA `(.L_x_44) ;  /* 0x0000000000282947 */ /* 0x000fea0003800000 */
[----:B-1--45:R-:W1:Y:S02]  /*0f90*/  LDS R2, [UR20+0x8] ;  /* 0x00000814ff027984 */ /* 0x032e640008000800 */
[----:B-1----:R-:W-:-:S05]  /*0fa0*/  LOP3.LUT R2, R2, 0x1800, RZ, 0xb8, !PT ;  /* 0x0000180002027812 */ /* 0x002fca00078eb8ff */
[----:B------:R1:W-:Y:S02]  /*0fb0*/  STS [UR20+0x8], R2 ;  /* 0x00000802ff007988 */ /* 0x0003e40008000814 */
.L_x_43:
[----:B------:R-:W-:Y:S05]  /*0fc0*/  @P2 BREAK B4 ;  /* 0x0000000000042942 */ /* 0x000fea0003800000 */
[----:B------:R-:W-:Y:S05]  /*0fd0*/  @P2 BRA `(.L_x_45) ;  /* 0x0000000000242947 */ /* 0x000fea0003800000 */
[----:B-1--45:R-:W1:Y:S01]  /*0fe0*/  LDS R2, [UR20+0x8] ;  /* 0x00000814ff027984 */ /* 0x032e620008000800 */
[----:B------:R-:W-:-:S05]  /*0ff0*/  IMAD.MOV.U32 R3, RZ, RZ, 0x6000 ;  /* 0x00006000ff037424 */ /* 0x000fca00078e00ff */
[----:B-1----:R-:W-:-:S04]  /*1000*/  LOP3.LUT R2, R2, 0x6000, R3, 0xd8, !PT ;  /* 0x0000600002027812 */ /* 0x002fc800078ed803 */
[----:B------:R-:W-:-:S05]  /*1010*/  LOP3.LUT R2, R2, 0x400000, RZ, 0xb8, !PT ;  /* 0x0040000002027812 */ /* 0x000fca00078eb8ff */
[----:B------:R1:W-:Y:S02]  /*1020*/  STS [UR20+0x8], R2 ;  /* 0x00000802ff007988 */ /* 0x0003e40008000814 */
.L_x_44:
[----:B------:R-:W-:Y:S05]  /*1030*/  BSYNC B4 ;  /* 0x0000000000047941 */ /* 0x000fea0003800000 */
.L_x_35:
[----:B-1--45:R-:W1:Y:S02]  /*1040*/  @!P2 LDS R2, [UR20+0x8] ;  /* 0x00000814ff02a984 */ /* 0x032e640008000800 */
[----:B-1----:R-:W-:-:S05]  /*1050*/  @!P2 LOP3.LUT R2, R2, 0x8000, RZ, 0xb8, !PT ;  /* 0x000080000202a812 */ /* 0x002fca00078eb8ff */
[----:B------:R1:W-:Y:S02]  /*1060*/  @!P2 STS [UR20+0x8], R2 ;  /* 0x00000802ff00a988 */ /* 0x0003e40008000814 */
.L_x_45:
[----:B------:R-:W-:Y:S05]  /*1070*/  BSYNC B3 ;  /* 0x0000000000037941 */ /* 0x000fea0003800000 */
.L_x_34:
[----:B------:R-:W-:Y:S05]  /*1080*/  WARPSYNC.ALL ;  /* 0x0000000000007948 */ /* 0x000fea0003800000 */
[----:B------:R-:W-:Y:S01]  /*1090*/  UIADD3 UR5, UR5, 0x100, URZ ;  /* 0x0000010005057890 */ /* 0x000fe2000fffe03f */
[----:B------:R-:W-:Y:S01]  /*10a0*/  ISETP.GE.AND P1, PT, R12, 0x1, PT ;  /* 0x000000010c00780c */ /* 0x000fe20003f26270 */
[----:B------:R-:W-:Y:S01]  /*10b0*/  IMAD.MOV.U32 R24, RZ, RZ, RZ ;  /* 0x000000ffff187224 */ /* 0x000fe200078e00ff */
[----:B------:R-:W-:Y:S01]  /*10c0*/  SHF.R.U32.HI R6, RZ, 0x5, R0 ;  /* 0x00000005ff067819 */ /* 0x000fe20000011600 */
[----:B------:R-:W-:-:S04]  /*10d0*/  UIADD3 UR26, UP0, UR5, UR26, URZ ;  /* 0x0000001a051a7290 */ /* 0x000fc8000ff1e03f */
[----:B------:R-:W-:Y:S01]  /*10e0*/  ULEA.HI.X.SX32 UR27, UR5, UR27, 0x1, UP0 ;  /* 0x0000001b051b7291 */ /* 0x000fe200080f0e3f */
[----:B------:R-:W-:Y:S11]  /*10f0*/  @P0 BRA `(.L_x_46) ;  /* 0x0000000000280947 */ /* 0x000ff60003800000 */
[----:B-1--45:R-:W2:Y:S01]  /*1100*/  S2R R2, SR_LANEID ;  /* 0x0000000000027919 */ /* 0x032ea20000000000 */
[----:B------:R-:W-:Y:S05]  /*1110*/  WARPSYNC.ALL ;  /* 0x0000000000007948 */ /* 0x000fea0003800000 */
[----:B--23--:R-:W-:-:S05]  /*1120*/  IMAD.SHL.U32 R4, R2, 0x4, RZ ;  /* 0x0000000402047824 */ /* 0x00cfca00078e00ff */
[----:B------:R-:W1:Y:S01]  /*1130*/  LDS R5, [R4+UR20] ;  /* 0x0000001404057984 */ /* 0x000e620008000800 */
[----:B------:R-:W-:-:S05]  /*1140*/  IADD3 R2, P3, R4, UR26, RZ ;  /* 0x0000001a04027c10 */ /* 0x000fca000ff7e0ff */
[----:B------:R-:W-:-:S05]  /*1150*/  IMAD.X R3, RZ, RZ, UR27, P3 ;  /* 0x0000001bff037e24 */ /* 0x000fca00098e06ff */
[----:B-1----:R1:W2:Y:S01]  /*1160*/  ATOMG.E.EXCH.STRONG.GPU PT, RZ, [R2], R5 ;  /* 0x0000000502ff73a8 */ /* 0x0022a200041ee100 */
[----:B------:R-:W-:-:S04]  /*1170*/  DEPBAR {5,4,3,2,1,0} ;  /* 0x0000003f0000791a */ /* 0x000fc80000000000 */
[----:B------:R1:W-:Y:S01]  /*1180*/  UTMACCTL.IV [UR26] ;  /* 0x000000001a0079b9 */ /* 0x0003e20008000000 */
[----:B------:R-:W-:Y:S01]  /*1190*/  NOP ;  /* 0x0000000000007918 */ /* 0x000fe20000000000 */
.L_x_46:
[----:B------:R-:W-:Y:S05]  /*11a0*/  @P0 BRA `(.L_x_47) ;  /* 0x00000000000c0947 */ /* 0x000fea0003800000 */
[----:B------:R0:W-:Y:S01]  /*11b0*/  UTMACMDFLUSH ;  /* 0x00000000000079b7 */ /* 0x0001e20000000000 */
[----:B------:R-:W-:Y:S05]  /*11c0*/  @P0 BRA `(.L_x_47) ;  /* 0x0000000000040947 */ /* 0x000fea0003800000 */
[----:B------:R-:W-:-:S04]  /*11d0*/  DEPBAR.LE SB0, 0x0 ;  /* 0x000080000000791a */ /* 0x000fc80000000000 */
.L_x_47:
[----:B------:R-:W-:Y:S05]  /*11e0*/  WARPSYNC.ALL ;  /* 0x0000000000007948 */ /* 0x000fea0003800000 */
[----:B--2---:R-:W-:Y:S01]  /*11f0*/  BAR.SYNC.DEFER_BLOCKING 0x0 ;  /* 0x0000000000007b1d */ /* 0x004fe20000010000 */
[----:B------:R-:W-:Y:S01]  /*1200*/  R2UR UR21, R6 ;  /* 0x00000000061572ca */ /* 0x000fe200000e0000 */
[----:B------:R-:W-:Y:S01]  /*1210*/  USHF.L.U32 UR15, UR28, 0x6, URZ ;  /* 0x000000061c0f7899 */ /* 0x000fe2000800063f */
[----:B------:R-:W-:Y:S01]  /*1220*/  IMAD.MOV.U32 R25, RZ, RZ, RZ ;  /* 0x000000ffff197224 */ /* 0x000fe200078e00ff */
[----:B------:R-:W-:Y:S02]  /*1230*/  CS2R R26, SRZ ;  /* 0x00000000001a7805 */ /* 0x000fe4000001ff00 */
[----:B------:R-:W-:Y:S01]  /*1240*/  CS2R R28, SRZ ;  /* 0x00000000001c7805 */ /* 0x000fe2000001ff00 */
[----:B------:R-:W-:Y:S01]  /*1250*/  VOTEU.ALL UP0, P2 ;  /* 0x00000000003f7886 */ /* 0x000fe20001000000 */
[----:B------:R-:W-:Y:S01]  /*1260*/  UMOV UR6, 0x1 ;  /* 0x0000000100067882 */ /* 0x000fe20000000000 */
[----:B------:R-:W-:Y:S01]  /*1270*/  VOTEU.ALL UP1, P2 ;  /* 0x00000000003f7886 */ /* 0x000fe20001020000 */
[----:B------:R-:W-:Y:S01]  /*1280*/  VOTEU.ALL UP2, P2 ;  /* 0x00000000003f7886 */ /* 0x000fe20001040000 */
[----:B------:R-:W-:Y:S01]  /*1290*/  CS2R R30, SRZ ;  /* 0x00000000001e7805 */ /* 0x000fe2000001ff00 */
[----:B------:R-:W-:-:S04]  /*12a0*/  @!UP0 UIADD3 UR8, -UR6, 0x100000, URZ ;  /* 0x0010000006088890 */ /* 0x000fc8000fffe13f */
[----:B------:R-:W-:Y:S02]  /*12b0*/  @!UP0 USHF.L.U32 UR9, UR8, 0xb, URZ ;  /* 0x0000000b08098899 */ /* 0x000fe4000800063f */
[----:B------:R-:W-:Y:S01]  /*12c0*/  @!UP0 USHF.L.U32 UR8, UR8, 0x1, URZ ;  /* 0x0000000108088899 */ /* 0x000fe2000800063f */
        /* <DEDUP_REMOVED lines=9> */
[----:B------:R-:W-:Y:S01]  /*1360*/  VOTEU.ALL UP0, P2 ;  /* 0x00000000003f7886 */ /* 0x000fe20001000000 */
[----:B------:R-:W-:Y:S02]  /*1370*/  CS2R R38, SRZ ;  /* 0x0000000000267805 */ /* 0x000fe4000001ff00 */
[----:B------:R-:W-:Y:S02]  /*1380*/  CS2R R40, SRZ ;  /* 0x0000000000287805 */ /* 0x000fe4000001ff00 */
[----:B------:R-:W-:Y:S02]  /*1390*/  CS2R R42, SRZ ;  /* 0x00000000002a7805 */ /* 0x000fe4000001ff00 */
[----:B------:R-:W-:-:S02]  /*13a0*/  CS2R R44, SRZ ;  /* 0x00000000002c7805 */ /* 0x000fc4000001ff00 */
[----:B------:R-:W-:Y:S02]  /*13b0*/  CS2R R46, SRZ ;  /* 0x00000000002e7805 */ /* 0x000fe4000001ff00 */
[----:B------:R-:W-:Y:S01]  /*13c0*/  CS2R R48, SRZ ;  /* 0x0000000000307805 */ /* 0x000fe2000001ff00 */
[----:B------:R-:W2:Y:S02]  /*13d0*/  FENCE.VIEW.ASYNC.S ;  /* 0x00000000000073c6 */ /* 0x000ea40000000000 */
[----:B--2---:R-:W2:Y:S02]  /*13e0*/  @!UP0 SYNCS.EXCH.64 URZ, [UR20+0xf000], UR8 ;  /* 0x00f00008143f85b2 */ /* 0x004ea40008000100 */
[----:B--2---:R-:W-:Y:S01]  /*13f0*/  BAR.SYNC.DEFER_BLOCKING 0x0 ;  /* 0x0000000000007b1d */ /* 0x004fe20000010000 */
[----:B------:R-:W-:Y:S02]  /*1400*/  CS2R R50, SRZ ;  /* 0x0000000000327805 */ /* 0x000fe4000001ff00 */
[----:B------:R-:W-:-:S02]  /*1410*/  CS2R R52, SRZ ;  /* 0x0000000000347805 */ /* 0x000fc4000001ff00 */
[----:B------:R-:W-:Y:S02]  /*1420*/  CS2R R54, SRZ ;  /* 0x0000000000367805 */ /* 0x000fe4000001ff00 */
[----:B------:R-:W-:Y:S02]  /*1430*/  CS2R R56, SRZ ;  /* 0x0000000000387805 */ /* 0x000fe4000001ff00 */
[----:B------:R-:W-:Y:S02]  /*1440*/  CS2R R58, SRZ ;  /* 0x00000000003a7805 */ /* 0x000fe4000001ff00 */
[----:B------:R-:W-:Y:S02]  /*1450*/  CS2R R60, SRZ ;  /* 0x00000000003c7805 */ /* 0x000fe4000001ff00 */
        /* <DEDUP_REMOVED lines=12> */
[----:B------:R-:W-:Y:S01]  /*1520*/  CS2R R86, SRZ ;  /* 0x0000000000567805 */ /* 0x000fe2000001ff00 */
[----:B------:R2:W4:Y:S02]  /*1530*/  @!UP1 SYNCS.EXCH.64 URZ, [UR20+0xf008], UR10 ;  /* 0x00f0080a143f95b2 */ /* 0x0005240008000100 */
[----:B----4-:R-:W-:Y:S01]  /*1540*/  BAR.SYNC.DEFER_BLOCKING 0x0 ;  /* 0x0000000000007b1d */ /* 0x010fe20000010000 */
[----:B--2---:R-:W-:-:S05]  /*1550*/  USHF.L.U32 UR11, UR29, 0x8, URZ ;  /* 0x000000081d0b7899 */ /* 0x004fca000800063f */
[----:B------:R2:W4:Y:S01]  /*1560*/  @!UP2 SYNCS.EXCH.64 URZ, [UR20+0xf010], UR6 ;  /* 0x00f01006143fa5b2 */ /* 0x0005220008000100 */
[----:B------:R-:W-:Y:S06]  /*1570*/  @!P1 BRA `(.L_x_48) ;  /* 0x0000000400809947 */ /* 0x000fec0003800000 */
        /* <DEDUP_REMOVED lines=31> */
[----:B------:R-:W-:Y:S01]  /*1770*/  CS2R R86, SRZ ;  /* 0x0000000000567805 */ /* 0x000fe2000001ff00 */
[----:B------:R-:W-:Y:S01]  /*1780*/  UMOV UR5, URZ ;  /* 0x0000003f00057c82 */ /* 0x000fe20008000000 */
[----:B------:R-:W-:-:S05]  /*1790*/  UMOV UR14, URZ ;  /* 0x0000003f000e7c82 */ /* 0x000fca0008000000 */
.L_x_50:
[----:B----4-:R-:W-:Y:S01]  /*17a0*/  BAR.SYNC.DEFER_BLOCKING 0x0 ;  /* 0x0000000000007b1d */ /* 0x010fe20000010000 */
[----:B------:R-:W-:Y:S01]  /*17b0*/  ULEA UR18, UR5, UR20, 0x3 ;  /* 0x0000001405127291 */ /* 0x000fe2000f8e183f */
[----:B-1---5:R-:W-:Y:S01]  /*17c0*/  @!P2 IMAD.MOV.U32 R2, RZ, RZ, 0x5000 ;  /* 0x00005000ff02a424 */ /* 0x022fe200078e00ff */
[----:B------:R-:W-:Y:S01]  /*17d0*/  ELECT P0, URZ, PT ;  /* 0x00000000003f782f */ /* 0x000fe20003800000 */
[----:B------:R-:W-:-:S03]  /*17e0*/  ULEA UR12, UR5, UR20, 0xc ;  /* 0x00000014050c7291 */ /* 0x000fc6000f8e603f */
[----:B------:R-:W-:Y:S02]  /*17f0*/  ISETP.LT.U32.AND P0, PT, R7, 0x20, P0 ;  /* 0x000000200700780c */ /* 0x000fe40000701070 */
[----:B------:R-:W-:Y:S01]  /*1800*/  ELECT P1, URZ, PT ;  /* 0x00000000003f782f */ /* 0x000fe20003820000 */
[----:B------:R-:W-:-:S03]  /*1810*/  UIADD3 UR12, UR12, 0xc000, URZ ;  /* 0x0000c0000c0c7890 */ /* 0x000fc6000fffe03f */
[----:B------:R-:W-:Y:S01]  /*1820*/  ISETP.LT.U32.AND P1, PT, R7, 0x20, P1 ;  /* 0x000000200700780c */ /* 0x000fe20000f21070 */
[----:B------:R-:W-:Y:S01]  /*1830*/  ULEA UR8, UR5, UR20, 0xe ;  /* 0x0000001405087291 */ /* 0x000fe2000f8e703f */
[----:B------:R-:W-:-:S05]  /*1840*/  UMOV UR10, UR14 ;  /* 0x0000000e000a7c82 */ /* 0x000fca0008000000 */
[----:B------:R-:W-:Y:S01]  /*1850*/  VOTEU.ANY UP0, P0 ;  /* 0x00000000003f7886 */ /* 0x000fe20000000100 */
[----:B------:R-:W-:Y:S01]  /*1860*/  VOTEU.ANY UP2, P0 ;  /* 0x00000000003f7886 */ /* 0x000fe20000040100 */
[----:B------:R1:W-:Y:S03]  /*1870*/  @!P2 SYNCS.ARRIVE.TRANS64 RZ, [UR18+0xf000], R2 ;  /* 0x00f00002ffffa9a7 */ /* 0x0003e60008000012 */
[----:B------:R-:W-:Y:S01]  /*1880*/  @UP0 UIADD3 UR13, UR18, 0xf000, URZ ;  /* 0x0000f000120d0890 */ /* 0x000fe2000fffe03f */
[----:B--2---:R-:W-:Y:S01]  /*1890*/  @UP0 UMOV UR6, UR22 ;  /* 0x0000001600060c82 */ /* 0x004fe20008000000 */
[----:B------:R-:W-:Y:S01]  /*18a0*/  @UP0 UMOV UR7, UR23 ;  /* 0x0000001700070c82 */ /* 0x000fe20008000000 */
[----:B------:R-:W-:Y:S01]  /*18b0*/  BAR.SYNC.DEFER_BLOCKING 0x0 ;  /* 0x0000000000007b1d */ /* 0x000fe20000010000 */
[----:B-1----:R-:W-:-:S05]  /*18c0*/  IMAD.U32 R2, RZ, RZ, UR4 ;  /* 0x00000004ff027e24 */ /* 0x002fca000f8e00ff */
[----:B------:R-:W-:Y:S01]  /*18d0*/  VOTEU.ANY UP1, P1 ;  /* 0x00000000003f7886 */ /* 0x000fe20000820100 */
[----:B------:R-:W-:Y:S01]  /*18e0*/  VOTEU.ANY UP3, P1 ;  /* 0x00000000003f7886 */ /* 0x000fe20000860100 */
[----:B------:R-:W-:-:S03]  /*18f0*/  SHF.L.U32 R2, R2, 0x1f, RZ ;  /* 0x0000001f02027819 */ /* 0x000fc600000006ff */
[----:B------:R-:W-:Y:S01]  /*1900*/  @UP1 UIADD3 UR9, UR18, 0xf000, URZ ;  /* 0x0000f00012091890 */ /* 0x000fe2000fffe03f */
[----:B------:R-:W-:Y:S01]  /*1910*/  @UP1 UMOV UR16, UR24 ;  /* 0x0000001800101c82 */ /* 0x000fe20008000000 */
[----:B------:R-:W-:Y:S01]  /*1920*/  @UP1 UMOV UR17, UR25 ;  /* 0x0000001900111c82 */ /* 0x000fe20008000000 */
[----:B------:R1:W-:Y:S01]  /*1930*/  @UP2 UTMALDG.2D [UR12], [UR6] ;  /* 0x0000000c060025b4 */ /* 0x0003e20008008000 */
[----:B------:R2:W-:Y:S06]  /*1940*/  MEMBAR.ALL.CTA ;  /* 0x0000000000007992 */ /* 0x0005ec0000008000 */
[----:B--2---:R-:W2:Y:S02]  /*1950*/  FENCE.VIEW.ASYNC.S ;  /* 0x00000000000073c6 */ /* 0x004ea40000000000 */
[----:B--2---:R-:W-:Y:S06]  /*1960*/  BAR.SYNC.DEFER_BLOCKING 0x0 ;  /* 0x0000000000007b1d */ /* 0x004fec0000010000 */
[----:B------:R1:W-:Y:S02]  /*1970*/  @UP3 UTMALDG.2D [UR8], [UR16] ;  /* 0x00000008100035b4 */ /* 0x0003e40008008000 */
[----:B------:R-:W-:Y:S06]  /*1980*/  BAR.SYNC.DEFER_BLOCKING 0x0 ;  /* 0x0000000000007b1d */ /* 0x000fec0000010000 */
[----:B------:R-:W2:Y:S02]  /*1990*/  SYNCS.PHASECHK.TRANS64.TRYWAIT P0, [UR18+0xf000], R2 ;  /* 0x00f00002ff0075a7 */ /* 0x000ea40008000152 */
[----:B-12---:R-:W-:Y:S05]  /*19a0*/  @!P0 BRA `(.L_x_49) ;  /* 0x0000000800148947 */ /* 0x006fea0003800000 */
.L_x_51:
[----:B------:R-:W-:Y:S01]  /*19b0*/  USHF.L.U32 UR6, UR21, 0x7, URZ ;  /* 0x0000000715067899 */ /* 0x000fe2000800063f */
[----:B------:R-:W-:Y:S02]  /*19c0*/  WARPGROUP.DEPBAR.LE gsb0, 0x0 ;  /* 0x00008000000079c5 */ /* 0x000fe40000010000 */
[----:B------:R-:W-:Y:S01]  /*19d0*/  USHF.R.U32.HI UR7, URZ, 0x4, UR12 ;  /* 0x000000043f077899 */ /* 0x000fe2000801160c */
[----:B------:R-:W-:Y:S01]  /*19e0*/  WARPGROUP.ARRIVE ;  /* 0x00000000000079c5 */ /* 0x000fe20000000000 */
[----:B------:R-:W-:Y:S01]  /*19f0*/  ULOP3.LUT UR6, UR6, 0x200, URZ, 0xc0, !UPT ;  /* 0x0000020006067892 */ /* 0x000fe2000f8ec03f */
[----:B------:R-:W1:Y:S01]  /*1a00*/  LDC R2, c[0x0][0x230] ;  /* 0x00008c00ff027b82 */ /* 0x000e620000000800 */
[----:B------:R-:W-:Y:S01]  /*1a10*/  UMOV UR17, 0x80000020 ;  /* 0x8000002000117882 */ /* 0x000fe20000000000 */
[----:B------:R-:W-:Y:S01]  /*1a20*/  UMOV UR19, 0x80000020 ;  /* 0x8000002000137882 */ /* 0x000fe20000000000 */
[----:B------:R-:W-:Y:S02]  /*1a30*/  ULEA.HI UR8, UR8, UR6, URZ, 0x1c ;  /* 0x0000000608087291 */ /* 0x000fe4000f8fe03f */
[----:B------:R-:W-:-:S02]  /*1a40*/  USGXT.U32 UR6, UR7, 0xe ;  /* 0x0000000e0706789a */ /* 0x000fc40008000000 */
[----:B------:R-:W-:Y:S02]  /*1a50*/  ULOP3.LUT UR8, UR8, 0x3fff, URZ, 0xc0, !UPT ;  /* 0x00003fff08087892 */ /* 0x000fe4000f8ec03f */
[----:B------:R-:W-:Y:S01]  /*1a60*/  UIADD3 UR14, UR14, 0x40, URZ ;  /* 0x000000400e0e7890 */ /* 0x000fe2000fffe03f */
[----:B------:R-:W-:Y:S02]  /*1a70*/  UMOV UR7, URZ ;  /* 0x0000003f00077c82 */ /* 0x000fe40008000000 */
[----:B------:R-:W-:Y:S01]  /*1a80*/  UMOV UR16, UR6 ;  /* 0x0000000600107c82 */ /* 0x000fe20008000000 */
[----:B------:R-:W-:Y:S01]  /*1a90*/  UIADD3 UR5, UR5, 0x1, URZ ;  /* 0x0000000105057890 */ /* 0x000fe2000fffe03f */
[----:B------:R-:W-:Y:S01]  /*1aa0*/  UMOV UR18, UR8 ;  /* 0x0000000800127c82 */ /* 0x000fe20008000000 */
[----:B------:R-:W-:Y:S01]  /*1ab0*/  UMOV UR9, URZ ;  /* 0x0000003f00097c82 */ /* 0x000fe20008000000 */
[----:B------:R-:W-:Y:S01]  /*1ac0*/  QGMMA.64x128x32.F32.E4M3.E4M3 R24, gdesc[UR16], R24 ;  /* 0x01e00000101879f3 */ /* 0x000fe20008700818 */
[----:B------:R-:W-:Y:S01]  /*1ad0*/  UMOV UR18, 0xfffffffe ;  /* 0xfffffffe00127882 */ /* 0x000fe20000000000 */
[----:B------:R-:W-:Y:S01]  /*1ae0*/  UMOV UR19, 0x7fffffdf ;  /* 0x7fffffdf00137882 */ /* 0x000fe20000000000 */
[----:B------:R-:W-:-:S02]  /*1af0*/  UISETP.NE.U32.AND UP0, UPT, UR5, 0x3, UPT ;  /* 0x000000030500788c */ /* 0x000fc4000bf05070 */
[----:B------:R-:W-:Y:S01]  /*1b00*/  UIADD3.64 UR16, UR6, -UR18, URZ ;  /* 0x8000001206107297 */ /* 0x000fe2000fffe03f */
[----:B-1----:R-:W-:Y:S01]  /*1b10*/  ISETP.LE.AND P0, PT, R2, UR14, PT ;  /* 0x0000000e02007c0c */ /* 0x002fe2000bf03270 */
[----:B------:R-:W-:Y:S02]  /*1b20*/  UIADD3.64 UR18, UR8, -UR18, URZ ;  /* 0x8000001208127297 */ /* 0x000fe4000fffe03f */
[----:B------:R-:W-:Y:S02]  /*1b30*/  USEL UR6, URZ, 0x1, UP0 ;  /* 0x000000013f067887 */ /* 0x000fe40008000000 */
[----:B------:R-:W-:Y:S02]  /*1b40*/  USEL UR5, UR5, URZ, UP0 ;  /* 0x0000003f05057287 */ /* 0x000fe40008000000 */
[----:B------:R-:W-:-:S03]  /*1b50*/  ULOP3.LUT UR4, UR4, UR6, URZ, 0x3c, !UPT ;  /* 0x0000000604047292 */ /* 0x000fc6000f8e3c3f */
[----:B------:R-:W-:Y:S03]  /*1b60*/  QGMMA.64x128x32.F32.E4M3.E4M3 R24, gdesc[UR16], R24, gsb0 ;  /* 0x01e00000101879f3 */ /* 0x000fe60008000818 */
[----:B------:R-:W-:Y:S06]  /*1b70*/  @!P0 BRA `(.L_x_50) ;  /* 0xfffffffc00088947 */ /* 0x000fec000383ffff */
.L_x_48:
[----:B------:R-:W-:Y:S02]  /*1b80*/  WARPGROUP.DEPBAR.LE gsb0, 0x0 ;  /* 0x00008000000079c5 */ /* 0x000fe40000010000 */
[----:B----4-:R-:W-:Y:S01]  /*1b90*/  BAR.SYNC.DEFER_BLOCKING 0x0 ;  /* 0x0000000000007b1d */ /* 0x010fe20000010000 */
[C---:B-1---5:R-:W-:Y:S01]  /*1ba0*/  IMAD.SHL.U32 R2, R0.reuse, 0x40, RZ ;  /* 0x0000004000027824 */ /* 0x062fe200078e00ff */
[C---:B------:R-:W-:Y:S01]  /*1bb0*/  LOP3.LUT R3, R0.reuse, 0x1c, RZ, 0xc0, !PT ;  /* 0x0000001c00037812 */ /* 0x040fe200078ec0ff */
[----:B---3--:R-:W-:Y:S01]  /*1bc0*/  IMAD.SHL.U32 R4, R0, 0x2, RZ ;  /* 0x0000000200047824 */ /* 0x008fe200078e00ff */
[----:B------:R-:W-:Y:S02]  /*1bd0*/  ELECT P0, URZ, PT ;  /* 0x00000000003f782f */ /* 0x000fe40003800000 */
[----:B------:R-:W-:Y:S01]  /*1be0*/  F2FP.SATFINITE.E4M3.F32.PACK_AB_MERGE_C R24, R25, R24, RZ ;  /* 0x000000181918723e */ /* 0x000fe200048070ff */
[----:B------:R-:W-:Y:S01]  /*1bf0*/  ULOP3.LUT UR21, UR21, 0x1, URZ, 0xc0, !UPT ;  /* 0x0000000115157892 */ /* 0x000fe2000f8ec03f */
[----:B------:R-:W-:Y:S01]  /*1c00*/  LOP3.LUT R2, R2, 0x3800, RZ, 0xc0, !PT ;  /* 0x0000380002027812 */ /* 0x000fe200078ec0ff */
[----:B------:R-:W-:Y:S01]  /*1c10*/  UMOV UR10, UR15 ;  /* 0x0000000f000a7c82 */ /* 0x000fe20008000000 */
[----:B------:R-:W-:Y:S01]  /*1c20*/  LOP3.LUT R4, R4, 0x6, RZ, 0xc0, !PT ;  /* 0x0000000604047812 */ /* 0x000fe200078ec0ff */
[----:B------:R-:W-:Y:S01]  /*1c30*/  ULEA UR9, UR21, UR11, 0x7 ;  /* 0x0000000b15097291 */ /* 0x000fe2000f8e383f */
[----:B------:R-:W-:Y:S01]  /*1c40*/  F2FP.SATFINITE.E4M3.F32.PACK_AB_MERGE_C R26, R27, R26, RZ ;  /* 0x0000001a1b1a723e */ /* 0x000fe200048070ff */
[----:B------:R-:W-:Y:S01]  /*1c50*/  IMAD R2, R3, 0x20, R2 ;  /* 0x0000002003027824 */ /* 0x000fe200078e0202 */
[----:B------:R-:W-:Y:S01]  /*1c60*/  F2FP.SATFINITE.E4M3.F32.PACK_AB_MERGE_C R28, R29, R28, RZ ;  /* 0x0000001c1d1c723e */ /* 0x000fe200048070ff */
[----:B------:R-:W-:Y:S01]  /*1c70*/  IMAD R3, R3, 0x4, R4 ;  /* 0x0000000403037824 */ /* 0x000fe200078e0204 */
[----:B------:R-:W-:Y:S01]  /*1c80*/  F2FP.SATFINITE.E4M3.F32.PACK_AB_MERGE_C R30, R31, R30, RZ ;  /* 0x0000001e1f1e723e */ /* 0x000fe200048070ff */
[----:B------:R-:W-:Y:S01]  /*1c90*/  ULEA UR8, UR21, UR20, 0xd ;  /* 0x0000001415087291 */ /* 0x000fe2000f8e683f */
[----:B------:R-:W-:Y:S01]  /*1ca0*/  F2FP.SATFINITE.E4M3.F32.PACK_AB_MERGE_C R32, R33, R32, RZ ;  /* 0x000000202120723e */ /* 0x000fe200048070ff */
[----:B------:R-:W-:Y:S01]  /*1cb0*/  IMAD.IADD R3, R2, 0x1, R3 ;  /* 0x0000000102037824 */ /* 0x000fe200078e0203 */
[----:B------:R-:W-:-:S02]  /*1cc0*/  F2FP.SATFINITE.E4M3.F32.PACK_AB_MERGE_C R34, R35, R34, RZ ;  /* 0x000000222322723e */ /* 0x000fc400048070ff */
[----:B------:R-:W-:Y:S02]  /*1cd0*/  F2FP.SATFINITE.E4M3.F32.PACK_AB_MERGE_C R36, R37, R36, RZ ;  /* 0x000000242524723e */ /* 0x000fe400048070ff */
[----:B------:R-:W-:Y:S01]  /*1ce0*/  F2FP.SATFINITE.E4M3.F32.PACK_AB_MERGE_C R38, R39, R38, RZ ;  /* 0x000000262726723e */ /* 0x000fe200048070ff */
[----:B------:R-:W1:Y:S02]  /*1cf0*/  @!P2 SYNCS.CCTL.IV [UR20+0xf000] ;  /* 0x00f00000ff00a9b1 */ /* 0x000e640008000014 */
[----:B-1----:R-:W-:Y:S01]  /*1d00*/  BAR.SYNC.DEFER_BLOCKING 0x0 ;  /* 0x0000000000007b1d */ /* 0x002fe20000010000 */
[----:B------:R-:W-:Y:S02]  /*1d10*/  ISETP.LT.U32.AND P0, PT, R7, 0x40, P0 ;  /* 0x000000400700780c */ /* 0x000fe40000701070 */
[----:B------:R-:W-:Y:S02]  /*1d20*/  LOP3.LUT R5, R3, 0x10, RZ, 0x3c, !PT ;  /* 0x0000001003057812 */ /* 0x000fe400078e3cff */
[----:B------:R-:W-:-:S02]  /*1d30*/  F2FP.SATFINITE.E4M3.F32.PACK_AB_MERGE_C R40, R41, R40, RZ ;  /* 0x000000282928723e */ /* 0x000fc400048070ff */
[----:B------:R-:W-:Y:S02]  /*1d40*/  F2FP.SATFINITE.E4M3.F32.PACK_AB_MERGE_C R42, R43, R42, RZ ;  /* 0x0000002a2b2a723e */ /* 0x000fe400048070ff */
[----:B------:R-:W-:Y:S02]  /*1d50*/  F2FP.SATFINITE.E4M3.F32.PACK_AB_MERGE_C R44, R45, R44, RZ ;  /* 0x0000002c2d2c723e */ /* 0x000fe400048070ff */
[----:B------:R-:W-:Y:S02]  /*1d60*/  F2FP.SATFINITE.E4M3.F32.PACK_AB_MERGE_C R46, R47, R46, RZ ;  /* 0x0000002e2f2e723e */ /* 0x000fe400048070ff */
[----:B------:R-:W-:Y:S01]  /*1d70*/  LOP3.LUT R7, R3, 0x20, RZ, 0x3c, !PT ;  /* 0x0000002003077812 */ /* 0x000fe200078e3cff */
[----:B------:R-:W-:Y:S01]  /*1d80*/  VOTEU.ANY UP0, P0 ;  /* 0x00000000003f7886 */ /* 0x000fe20000000100 */
[----:B------:R-:W-:Y:S01]  /*1d90*/  F2FP.SATFINITE.E4M3.F32.PACK_AB_MERGE_C R48, R49, R48, RZ ;  /* 0x000000303130723e */ /* 0x000fe200048070ff */
[----:B------:R-:W-:Y:S01]  /*1da0*/  VOTEU.ANY UP1, P0 ;  /* 0x00000000003f7886 */ /* 0x000fe20000020100 */
[----:B------:R-:W-:-:S02]  /*1db0*/  F2FP.SATFINITE.E4M3.F32.PACK_AB_MERGE_C R50, R51, R50, RZ ;  /* 0x000000323332723e */ /* 0x000fc400048070ff */
[----:B------:R-:W-:Y:S01]  /*1dc0*/  F2FP.SATFINITE.E4M3.F32.PACK_AB_MERGE_C R52, R53, R52, RZ ;  /* 0x000000343534723e */ /* 0x000fe200048070ff */
[----:B--2---:R-:W-:Y:S01]  /*1dd0*/  @UP0 UMOV UR6, UR26 ;  /* 0x0000001a00060c82 */ /* 0x004fe20008000000 */
[----:B------:R-:W-:Y:S01]  /*1de0*/  F2FP.SATFINITE.E4M3.F32.PACK_AB_MERGE_C R54, R55, R54, RZ ;  /* 0x000000363736723e */ /* 0x000fe200048070ff */
[----:B------:R-:W-:Y:S01]  /*1df0*/  @UP0 UMOV UR7, UR27 ;  /* 0x0000001b00070c82 */ /* 0x000fe20008000000 */
[----:B------:R-:W-:Y:S01]  /*1e00*/  LOP3.LUT R9, R3, 0x30, RZ, 0x3c, !PT ;  /* 0x0000003003097812 */ /* 0x000fe200078e3cff */
[----:B------:R-:W1:Y:S02]  /*1e10*/  @!P2 SYNCS.CCTL.IV [UR20+0xf008] ;  /* 0x00f00800ff00a9b1 */ /* 0x000e640008000014 */
[----:B-1----:R-:W-:Y:S01]  /*1e20*/  BAR.SYNC.DEFER_BLOCKING 0x0 ;  /* 0x0000000000007b1d */ /* 0x002fe20000010000 */
[----:B------:R-:W-:Y:S02]  /*1e30*/  F2FP.SATFINITE.E4M3.F32.PACK_AB_MERGE_C R56, R57, R56, RZ ;  /* 0x000000383938723e */ /* 0x000fe400048070ff */
[----:B------:R-:W-:-:S02]  /*1e40*/  F2FP.SATFINITE.E4M3.F32.PACK_AB_MERGE_C R58, R59, R58, RZ ;  /* 0x0000003a3b3a723e */ /* 0x000fc400048070ff */
[----:B------:R-:W-:Y:S02]  /*1e50*/  F2FP.SATFINITE.E4M3.F32.PACK_AB_MERGE_C R60, R61, R60, RZ ;  /* 0x0000003c3d3c723e */ /* 0x000fe400048070ff */
[----:B------:R-:W-:Y:S02]  /*1e60*/  F2FP.SATFINITE.E4M3.F32.PACK_AB_MERGE_C R62, R63, R62, RZ ;  /* 0x0000003e3f3e723e */ /* 0x000fe400048070ff */
[----:B------:R-:W-:Y:S02]  /*1e70*/  LOP3.LUT R11, R3, 0x40, RZ, 0x3c, !PT ;  /* 0x00000040030b7812 */ /* 0x000fe400078e3cff */
[----:B------:R-:W-:Y:S02]  /*1e80*/  F2FP.SATFINITE.E4M3.F32.PACK_AB_MERGE_C R64, R65, R64, RZ ;  /* 0x000000404140723e */ /* 0x000fe400048070ff */
[----:B------:R-:W-:Y:S02]  /*1e90*/  F2FP.SATFINITE.E4M3.F32.PACK_AB_MERGE_C R66, R67, R66, RZ ;  /* 0x000000424342723e */ /* 0x000fe400048070ff */
[----:B------:R-:W-:-:S02]  /*1ea0*/  F2FP.SATFINITE.E4M3.F32.PACK_AB_MERGE_C R68, R69, R68, RZ ;  /* 0x000000444544723e */ /* 0x000fc400048070ff */
[----:B------:R-:W-:Y:S02]  /*1eb0*/  F2FP.SATFINITE.E4M3.F32.PACK_AB_MERGE_C R70, R71, R70, RZ ;  /* 0x000000464746723e */ /* 0x000fe400048070ff */
[----:B------:R-:W-:Y:S02]  /*1ec0*/  F2FP.SATFINITE.E4M3.F32.PACK_AB_MERGE_C R72, R73, R72, RZ ;  /* 0x000000484948723e */ /* 0x000fe400048070ff */
[----:B------:R-:W-:Y:S02]  /*1ed0*/  F2FP.SATFINITE.E4M3.F32.PACK_AB_MERGE_C R74, R75, R74, RZ ;  /* 0x0000004a4b4a723e */ /* 0x000fe400048070ff */
[----:B------:R-:W-:Y:S01]  /*1ee0*/  F2FP.SATFINITE.E4M3.F32.PACK_AB_MERGE_C R76, R77, R76, RZ ;  /* 0x0000004c4d4c723e */ /* 0x000fe200048070ff */
[----:B------:R-:W1:Y:S02]  /*1ef0*/  @!P2 SYNCS.CCTL.IV [UR20+0xf010] ;  /* 0x00f01000ff00a9b1 */ /* 0x000e640008000014 */
[----:B-1----:R-:W-:Y:S01]  /*1f00*/  STS.U16 [R3+UR20], R24 ;  /* 0x0000001803007988 */ /* 0x002fe20008000414 */
[----:B------:R-:W-:-:S02]  /*1f10*/  F2FP.SATFINITE.E4M3.F32.PACK_AB_MERGE_C R78, R79, R78, RZ ;  /* 0x0000004e4f4e723e */ /* 0x000fc400048070ff */
[----:B------:R-:W-:Y:S01]  /*1f20*/  F2FP.SATFINITE.E4M3.F32.PACK_AB_MERGE_C R80, R81, R80, RZ ;  /* 0x000000505150723e */ /* 0x000fe200048070ff */
[----:B------:R-:W-:Y:S01]  /*1f30*/  STS.U16 [R3+UR20+0x400], R26 ;  /* 0x0004001a03007988 */ /* 0x000fe20008000414 */
[----:B------:R-:W-:Y:S02]  /*1f40*/  F2FP.SATFINITE.E4M3.F32.PACK_AB_MERGE_C R82, R83, R82, RZ ;  /* 0x000000525352723e */ /* 0x000fe400048070ff */
[----:B------:R-:W-:Y:S01]  /*1f50*/  F2FP.SATFINITE.E4M3.F32.PACK_AB_MERGE_C R84, R85, R84, RZ ;  /* 0x000000545554723e */ /* 0x000fe200048070ff */
[----:B------:R-:W-:Y:S01]  /*1f60*/  STS.U16 [R3+UR20+0x8], R28 ;  /* 0x0000081c03007988 */ /* 0x000fe20008000414 */
[----:B------:R-:W-:-:S03]  /*1f70*/  F2FP.SATFINITE.E4M3.F32.PACK_AB_MERGE_C R86, R87, R86, RZ ;  /* 0x000000565756723e */ /* 0x000fc600048070ff */
[----:B------:R-:W-:Y:S04]  /*1f80*/  STS.U16 [R3+UR20+0x408], R30 ;  /* 0x0004081e03007988 */ /* 0x000fe80008000414 */
[----:B------:R-:W-:Y:S04]  /*1f90*/  STS.U16 [R5+UR20], R32 ;  /* 0x0000002005007988 */ /* 0x000fe80008000414 */
[----:B------:R-:W-:Y:S04]  /*1fa0*/  STS.U16 [R5+UR20+0x400], R34 ;  /* 0x0004002205007988 */ /* 0x000fe80008000414 */
[----:B------:R-:W-:Y:S04]  /*1fb0*/  STS.U16 [R5+UR20+0x8], R36 ;  /* 0x0000082405007988 */ /* 0x000fe80008000414 */
[----:B------:R1:W-:Y:S04]  /*1fc0*/  STS.U16 [R5+UR20+0x408], R38 ;  /* 0x0004082605007988 */ /* 0x0003e80008000414 */
[----:B------:R-:W-:Y:S04]  /*1fd0*/  STS.U16 [R7+UR20], R40 ;  /* 0x0000002807007988 */ /* 0x000fe80008000414 */
[----:B------:R-:W-:Y:S01]  /*1fe0*/  STS.U16 [R7+UR20+0x400], R42 ;  /* 0x0004002a07007988 */ /* 0x000fe20008000414 */
[----:B-1----:R-:W-:-:S03]  /*1ff0*/  LOP3.LUT R5, R3, 0x50, RZ, 0x3c, !PT ;  /* 0x0000005003057812 */ /* 0x002fc600078e3cff */
[----:B------:R-:W-:Y:S04]  /*2000*/  STS.U16 [R7+UR20+0x8], R44 ;  /* 0x0000082c07007988 */ /* 0x000fe80008000414 */
[----:B------:R1:W-:Y:S04]  /*2010*/  STS.U16 [R7+UR20+0x408], R46 ;  /* 0x0004082e07007988 */ /* 0x0003e80008000414 */
[----:B------:R-:W-:Y:S04]  /*2020*/  STS.U16 [R9+UR20], R48 ;  /* 0x0000003009007988 */ /* 0x000fe80008000414 */
[----:B------:R-:W-:Y:S01]  /*2030*/  STS.U16 [R9+UR20+0x400], R50 ;  /* 0x0004003209007988 */ /* 0x000fe20008000414 */
[----:B-1----:R-:W-:-:S02]  /*2040*/  LOP3.LUT R7, R3, 0x60, RZ, 0x3c, !PT ;  /* 0x0000006003077812 */ /* 0x002fc400078e3cff */
[----:B------:R-:W-:Y:S01]  /*2050*/  LOP3.LUT R3, R3, 0x70, RZ, 0x3c, !PT ;  /* 0x0000007003037812 */ /* 0x000fe200078e3cff */
[----:B------:R-:W-:Y:S04]  /*2060*/  STS.U16 [R9+UR20+0x8], R52 ;  /* 0x0000083409007988 */ /* 0x000fe80008000414 */
[----:B------:R-:W-:Y:S04]  /*2070*/  STS.U16 [R9+UR20+0x408], R54 ;  /* 0x0004083609007988 */ /* 0x000fe80008000414 */
[----:B------:R-:W-:Y:S04]  /*2080*/  STS.U16 [R11+UR20], R56 ;  /* 0x000000380b007988 */ /* 0x000fe80008000414 */
[----:B------:R-:W-:Y:S04]  /*2090*/  STS.U16 [R11+UR20+0x400], R58 ;  /* 0x0004003a0b007988 */ /* 0x000fe80008000414 */
        /* <DEDUP_REMOVED lines=13> */
[----:B------:R-:W-:Y:S01]  /*2170*/  STS.U16 [R3+UR20+0x408], R86 ;  /* 0x0004085603007988 */ /* 0x000fe20008000414 */
[----:B------:R1:W-:Y:S06]  /*2180*/  MEMBAR.ALL.CTA ;  /* 0x0000000000007992 */ /* 0x0003ec0000008000 */
[----:B-1----:R-:W1:Y:S02]  /*2190*/  FENCE.VIEW.ASYNC.S ;  /* 0x00000000000073c6 */ /* 0x002e640000000000 */
[----:B-1----:R-:W-:Y:S06]  /*21a0*/  BAR.SYNC.DEFER_BLOCKING 0x0 ;  /* 0x0000000000007b1d */ /* 0x002fec0000010000 */
[----:B------:R1:W-:Y:S01]  /*21b0*/  @UP1 UTMASTG.2D [UR8], [UR6] ;  /* 0x00000008060013b5 */ /* 0x0003e20008008000 */
[----:B------:R0:W-:Y:S01]  /*21c0*/  UTMACMDFLUSH ;  /* 0x00000000000079b7 */ /* 0x0001e20000000000 */
[----:B------:R-:W-:-:S04]  /*21d0*/  DEPBAR.LE SB0, 0x0 ;  /* 0x000080000000791a */ /* 0x000fc80000000000 */
[----:B------:R-:W-:Y:S06]  /*21e0*/  BAR.SYNC.DEFER_BLOCKING 0x0 ;  /* 0x0000000000007b1d */ /* 0x000fec0000010000 */
[----:B-1----:R-:W-:Y:S05]  /*21f0*/  EXIT ;  /* 0x000000000000794d */ /* 0x002fea0003800000 */
.L_x_49:
[----:B------:R-:W1:Y:S02]  /*2200*/  SYNCS.PHASECHK.TRANS64.TRYWAIT P0, [UR18+0xf000], R2 ;  /* 0x00f00002ff0075a7 */ /* 0x000e640008000152 */
[----:B-1----:R-:W-:Y:S05]  /*2210*/  @!P0 BRA `(.L_x_49) ;  /* 0xfffffffc00f88947 */ /* 0x002fea000383ffff */
[----:B------:R-:W-:Y:S05]  /*2220*/  BRA `(.L_x_51) ;  /* 0xfffffff400e07947 */ /* 0x000fea000383ffff */
.L_x_52:
[----:B------:R-:W-:-:S00]  /*2230*/  BRA `(.L_x_52) ;  /* 0xfffffffc00fc7947 */ /* 0x000fc0000383ffff */
[----:B------:R-:W-:-:S00]  /*2240*/  NOP ;  /* 0x0000000000007918 */ /* 0x000fc00000000000 */
        /* <DEDUP_REMOVED lines=11> */
.L_x_53:


//--------------------- .nv.shared.gluon_wgmma    --------------------------
	.section	.nv.shared.gluon_wgmma,"aw",@nobits
	.sectionflags	@""
	.align	16
	.zero		1024


//--------------------- .nv.shared.reserved.0     --------------------------
	.section	.nv.shared.reserved.0,"aw",@nobits
	.weak		__nv_reservedSMEM_offset_0_alias
	.size		__nv_reservedSMEM_offset_0_alias, 0, 0
	.other		__nv_reservedSMEM_offset_0_alias,@"STO_CUDA_RESERVED_SHARED STV_DEFAULT"
__nv_reservedSMEM_offset_0_alias:
	.zero		0


//--------------------- .nv.constant0.gluon_wgmma --------------------------
	.section	.nv.constant0.gluon_wgmma,"a",@progbits
	.sectionflags	@""
	.align	4
.nv.constant0.gluon_wgmma:
	.zero		608


//--------------------- SYMBOLS --------------------------

	.type		.nv.reservedSmem.offset0,@object
	.size		.nv.reservedSmem.offset0,0x4
